	.target	sm_90a

	.elftype	@"ET_EXEC"


//--------------------- .note.nv.tkinfo           --------------------------
	.section	.note.nv.tkinfo,"",@"SHT_NOTE"
	.sectionflags	@"SHF_NOTE_NV_TKINFO"
	.tkinfo
        /*0018*/ 	.word	0x00000002
        /*0030*/ 	.string	""
        /*0030*/ 	.string	"ptxas"
        /*0030*/ 	.string	"Cuda compilation tools, release 13.0, V13.0.88"
        /*0030*/ 	.string	"Build cuda_13.0.r13.0/compiler.36424714_0"
        /*0030*/ 	.string	"-arch sm_90a -m 64 "



//--------------------- .note.nv.cuinfo           --------------------------
	.section	.note.nv.cuinfo,"",@"SHT_NOTE"
	.sectionflags	@"SHF_NOTE_NV_CUINFO"
        /*0018*/ 	.short	0x0002
        /*001a*/ 	.short	0x005a
        /*001c*/ 	.short	0x0082
	.zero		2


//--------------------- .nv.info                  --------------------------
	.section	.nv.info,"",@"SHT_CUDA_INFO"
	.align	4


	//----- nvinfo : EIATTR_REGCOUNT
	.align		4
        /*0000*/ 	.byte	0x04, 0x2f
        /*0002*/ 	.short	(.L_12 - .L_11)
	.align		4
.L_11:
        /*0004*/ 	.word	index@(_ZN7cutlass13device_kernelINS_4conv6kernel13ConvUniversalINS1_16ConvProblemShapeILNS1_8OperatorE1ELi3EEENS1_10collective14CollectiveConvINS1_46MainloopSm90TmaGmmaWarpSpecializedImplicitGemmILS5_1ELi14ELi3EN4cute5tupleIJNSA_1CILi2EEENSC_ILi1EEESE_EEENS1_36KernelImplicitTmaWarpSpecializedSm90ELi1EEENSB_IJNSC_ILi64EEESI_NSB_IJSI_EEEEEENS_6half_tESL_NSA_8TiledMMAINSA_8MMA_AtomIJNSA_4SM904GMMA25MMA_64x64x16_F32F16F16_SSILNSP_5MajorE0ELSR_1ELNSP_7ScaleInE1ELSS_1EEEEEENSA_6LayoutINSB_IJSE_SE_SE_EEENSB_IJNSC_ILi0EEESX_SX_EEEEENSB_IJNSA_10UnderscoreES10_S10_EEEEENS7_6detail26Sm90ImplicitGemmTileTraitsINSA_20SM90_TMA_LOAD_IM2COLENSA_14ComposedLayoutINSA_7SwizzleILi3ELi4ELi3EEENSA_18smem_ptr_flag_bitsILi16EEENSV_INSB_IJNSB_IJNSC_ILi8EEES1B_EEENSB_IJSI_SE_EEENSB_IJSE_NSC_ILi14EEEEEEEEENSB_IJNSB_IJSI_NSC_ILi512EEEEEENSB_IJSE_SX_EEENSB_IJSX_NSC_ILi4096EEEEEEEEEEEEEvEENS14_INSA_23SM90_TMA_LOAD_MULTICASTENS16_IS18_S1A_NSV_INSB_IJS1D_S1C_S1F_EEENSB_IJS1J_S1I_S1L_EEEEEEEvEEEENS_8epilogue10collective6detail29Sm90TmaWarpSpecializedAdapterINS1Y_15DefaultEpilogueISL_NSB_IJNSB_IJllllEEESE_SX_EEES23_NS1X_6thread17LinearCombinationISL_Li1EffLNS24_9ScaleType4KindE0ELNS_15FloatRoundStyleE2ESL_EENS_4gemm15EpilogueDefaultEEEEEvvEEEEvNT_6ParamsE)
        /*0008*/ 	.word	0x0000003a


	//----- nvinfo : EIATTR_FRAME_SIZE
	.align		4
.L_12:
        /*000c*/ 	.byte	0x04, 0x11
        /*000e*/ 	.short	(.L_14 - .L_13)
	.align		4
.L_13:
        /*0010*/ 	.word	index@(_ZN7cutlass13device_kernelINS_4conv6kernel13ConvUniversalINS1_16ConvProblemShapeILNS1_8OperatorE1ELi3EEENS1_10collective14CollectiveConvINS1_46MainloopSm90TmaGmmaWarpSpecializedImplicitGemmILS5_1ELi14ELi3EN4cute5tupleIJNSA_1CILi2EEENSC_ILi1EEESE_EEENS1_36KernelImplicitTmaWarpSpecializedSm90ELi1EEENSB_IJNSC_ILi64EEESI_NSB_IJSI_EEEEEENS_6half_tESL_NSA_8TiledMMAINSA_8MMA_AtomIJNSA_4SM904GMMA25MMA_64x64x16_F32F16F16_SSILNSP_5MajorE0ELSR_1ELNSP_7ScaleInE1ELSS_1EEEEEENSA_6LayoutINSB_IJSE_SE_SE_EEENSB_IJNSC_ILi0EEESX_SX_EEEEENSB_IJNSA_10UnderscoreES10_S10_EEEEENS7_6detail26Sm90ImplicitGemmTileTraitsINSA_20SM90_TMA_LOAD_IM2COLENSA_14ComposedLayoutINSA_7SwizzleILi3ELi4ELi3EEENSA_18smem_ptr_flag_bitsILi16EEENSV_INSB_IJNSB_IJNSC_ILi8EEES1B_EEENSB_IJSI_SE_EEENSB_IJSE_NSC_ILi14EEEEEEEEENSB_IJNSB_IJSI_NSC_ILi512EEEEEENSB_IJSE_SX_EEENSB_IJSX_NSC_ILi4096EEEEEEEEEEEEEvEENS14_INSA_23SM90_TMA_LOAD_MULTICASTENS16_IS18_S1A_NSV_INSB_IJS1D_S1C_S1F_EEENSB_IJS1J_S1I_S1L_EEEEEEEvEEEENS_8epilogue10collective6detail29Sm90TmaWarpSpecializedAdapterINS1Y_15DefaultEpilogueISL_NSB_IJNSB_IJllllEEESE_SX_EEES23_NS1X_6thread17LinearCombinationISL_Li1EffLNS24_9ScaleType4KindE0ELNS_15FloatRoundStyleE2ESL_EENS_4gemm15EpilogueDefaultEEEEEvvEEEEvNT_6ParamsE)
        /*0014*/ 	.word	0x00000000


	//----- nvinfo : EIATTR_MIN_STACK_SIZE
	.align		4
.L_14:
        /*0018*/ 	.byte	0x04, 0x12
        /*001a*/ 	.short	(.L_16 - .L_15)
	.align		4
.L_15:
        /*001c*/ 	.word	index@(_ZN7cutlass13device_kernelINS_4conv6kernel13ConvUniversalINS1_16ConvProblemShapeILNS1_8OperatorE1ELi3EEENS1_10collective14CollectiveConvINS1_46MainloopSm90TmaGmmaWarpSpecializedImplicitGemmILS5_1ELi14ELi3EN4cute5tupleIJNSA_1CILi2EEENSC_ILi1EEESE_EEENS1_36KernelImplicitTmaWarpSpecializedSm90ELi1EEENSB_IJNSC_ILi64EEESI_NSB_IJSI_EEEEEENS_6half_tESL_NSA_8TiledMMAINSA_8MMA_AtomIJNSA_4SM904GMMA25MMA_64x64x16_F32F16F16_SSILNSP_5MajorE0ELSR_1ELNSP_7ScaleInE1ELSS_1EEEEEENSA_6LayoutINSB_IJSE_SE_SE_EEENSB_IJNSC_ILi0EEESX_SX_EEEEENSB_IJNSA_10UnderscoreES10_S10_EEEEENS7_6detail26Sm90ImplicitGemmTileTraitsINSA_20SM90_TMA_LOAD_IM2COLENSA_14ComposedLayoutINSA_7SwizzleILi3ELi4ELi3EEENSA_18smem_ptr_flag_bitsILi16EEENSV_INSB_IJNSB_IJNSC_ILi8EEES1B_EEENSB_IJSI_SE_EEENSB_IJSE_NSC_ILi14EEEEEEEEENSB_IJNSB_IJSI_NSC_ILi512EEEEEENSB_IJSE_SX_EEENSB_IJSX_NSC_ILi4096EEEEEEEEEEEEEvEENS14_INSA_23SM90_TMA_LOAD_MULTICASTENS16_IS18_S1A_NSV_INSB_IJS1D_S1C_S1F_EEENSB_IJS1J_S1I_S1L_EEEEEEEvEEEENS_8epilogue10collective6detail29Sm90TmaWarpSpecializedAdapterINS1Y_15DefaultEpilogueISL_NSB_IJNSB_IJllllEEESE_SX_EEES23_NS1X_6thread17LinearCombinationISL_Li1EffLNS24_9ScaleType4KindE0ELNS_15FloatRoundStyleE2ESL_EENS_4gemm15EpilogueDefaultEEEEEvvEEEEvNT_6ParamsE)
        /*0020*/ 	.word	0x00000000
.L_16:


//--------------------- .nv.compat                --------------------------
	.section	.nv.compat,"",@"SHT_CUDA_COMPAT_INFO"
	.align	4
        /*0000*/ 	.byte	0x02, 0x09, 0x01, 0x00, 0x02, 0x02, 0x04, 0x00, 0x02, 0x05, 0x05, 0x00, 0x03, 0x07, 0x01, 0x01
        /*0010*/ 	.byte	0x02, 0x03, 0x01, 0x00, 0x02, 0x06, 0x01, 0x00, 0x04, 0x0b, 0x08, 0x00, 0x00, 0x00, 0x00, 0x00
        /*0020*/ 	.byte	0x00, 0x00, 0x00, 0x00


//--------------------- .nv.info._ZN7cutlass13device_kernelINS_4conv6kernel13ConvUniversalINS1_16ConvProblemShapeILNS1_8OperatorE1ELi3EEENS1_10collective14CollectiveConvINS1_46MainloopSm90TmaGmmaWarpSpecializedImplicitGemmILS5_1ELi14ELi3EN4cute5tupleIJNSA_1CILi2EEENSC_ILi1EEESE_EEENS1_36KernelImplicitTmaWarpSpecializedSm90ELi1EEENSB_IJNSC_ILi64EEESI_NSB_IJSI_EEEEEENS_6half_tESL_NSA_8TiledMMAINSA_8MMA_AtomIJNSA_4SM904GMMA25MMA_64x64x16_F32F16F16_SSILNSP_5MajorE0ELSR_1ELNSP_7ScaleInE1ELSS_1EEEEEENSA_6LayoutINSB_IJSE_SE_SE_EEENSB_IJNSC_ILi0EEESX_SX_EEEEENSB_IJNSA_10UnderscoreES10_S10_EEEEENS7_6detail26Sm90ImplicitGemmTileTraitsINSA_20SM90_TMA_LOAD_IM2COLENSA_14ComposedLayoutINSA_7SwizzleILi3ELi4ELi3EEENSA_18smem_ptr_flag_bitsILi16EEENSV_INSB_IJNSB_IJNSC_ILi8EEES1B_EEENSB_IJSI_SE_EEENSB_IJSE_NSC_ILi14EEEEEEEEENSB_IJNSB_IJSI_NSC_ILi512EEEEEENSB_IJSE_SX_EEENSB_IJSX_NSC_ILi4096EEEEEEEEEEEEEvEENS14_INSA_23SM90_TMA_LOAD_MULTICASTENS16_IS18_S1A_NSV_INSB_IJS1D_S1C_S1F_EEENSB_IJS1J_S1I_S1L_EEEEEEEvEEEENS_8epilogue10collective6detail29Sm90TmaWarpSpecializedAdapterINS1Y_15DefaultEpilogueISL_NSB_IJNSB_IJllllEEESE_SX_EEES23_NS1X_6thread17LinearCombinationISL_Li1EffLNS24_9ScaleType4KindE0ELNS_15FloatRoundStyleE2ESL_EENS_4gemm15EpilogueDefaultEEEEEvvEEEEvNT_6ParamsE --------------------------
	.section	.nv.info._ZN7cutlass13device_kernelINS_4conv6kernel13ConvUniversalINS1_16ConvProblemShapeILNS1_8OperatorE1ELi3EEENS1_10collective14CollectiveConvINS1_46MainloopSm90TmaGmmaWarpSpecializedImplicitGemmILS5_1ELi14ELi3EN4cute5tupleIJNSA_1CILi2EEENSC_ILi1EEESE_EEENS1_36KernelImplicitTmaWarpSpecializedSm90ELi1EEENSB_IJNSC_ILi64EEESI_NSB_IJSI_EEEEEENS_6half_tESL_NSA_8TiledMMAINSA_8MMA_AtomIJNSA_4SM904GMMA25MMA_64x64x16_F32F16F16_SSILNSP_5MajorE0ELSR_1ELNSP_7ScaleInE1ELSS_1EEEEEENSA_6LayoutINSB_IJSE_SE_SE_EEENSB_IJNSC_ILi0EEESX_SX_EEEEENSB_IJNSA_10UnderscoreES10_S10_EEEEENS7_6detail26Sm90ImplicitGemmTileTraitsINSA_20SM90_TMA_LOAD_IM2COLENSA_14ComposedLayoutINSA_7SwizzleILi3ELi4ELi3EEENSA_18smem_ptr_flag_bitsILi16EEENSV_INSB_IJNSB_IJNSC_ILi8EEES1B_EEENSB_IJSI_SE_EEENSB_IJSE_NSC_ILi14EEEEEEEEENSB_IJNSB_IJSI_NSC_ILi512EEEEEENSB_IJSE_SX_EEENSB_IJSX_NSC_ILi4096EEEEEEEEEEEEEvEENS14_INSA_23SM90_TMA_LOAD_MULTICASTENS16_IS18_S1A_NSV_INSB_IJS1D_S1C_S1F_EEENSB_IJS1J_S1I_S1L_EEEEEEEvEEEENS_8epilogue10collective6detail29Sm90TmaWarpSpecializedAdapterINS1Y_15DefaultEpilogueISL_NSB_IJNSB_IJllllEEESE_SX_EEES23_NS1X_6thread17LinearCombinationISL_Li1EffLNS24_9ScaleType4KindE0ELNS_15FloatRoundStyleE2ESL_EENS_4gemm15EpilogueDefaultEEEEEvvEEEEvNT_6ParamsE,"",@"SHT_CUDA_INFO"
	.sectionflags	@""
	.align	4


	//----- nvinfo : EIATTR_CUDA_API_VERSION
	.align		4
        /*0000*/ 	.byte	0x04, 0x37
        /*0002*/ 	.short	(.L_18 - .L_17)
.L_17:
        /*0004*/ 	.word	0x00000082


	//----- nvinfo : EIATTR_KPARAM_INFO
	.align		4
.L_18:
        /*0008*/ 	.byte	0x04, 0x17
        /*000a*/ 	.short	(.L_20 - .L_19)
.L_19:
        /*000c*/ 	.word	0x00000000
        /*0010*/ 	.short	0x0000
        /*0012*/ 	.short	0x0070
        /*0014*/ 	.byte	0x00, 0xf0, 0x01, 0x10


	//----- nvinfo : EIATTR_SPARSE_MMA_MASK
	.align		4
.L_20:
        /*0018*/ 	.byte	0x03, 0x50
        /*001a*/ 	.short	0x0000


	//----- nvinfo : EIATTR_MAXREG_COUNT
	.align		4
        /*001c*/ 	.byte	0x03, 0x1b
        /*001e*/ 	.short	0x00ff


	//----- nvinfo : EIATTR_NUM_BARRIERS
	.align		4
        /*0020*/ 	.byte	0x02, 0x4c
        /*0022*/ 	.byte	0x01
	.zero		1


	//----- nvinfo : EIATTR_MERCURY_ISA_VERSION
	.align		4
        /*0024*/ 	.byte	0x03, 0x5f
        /*0026*/ 	.short	0x0101


	//----- nvinfo : EIATTR_COOP_GROUP_MASK_REGIDS
	.align		4
        /*0028*/ 	.byte	0x04, 0x29
        /*002a*/ 	.short	(.L_22 - .L_21)


	//   ....[0]....
.L_21:
        /*002c*/ 	.word	0xffffffff


	//   ....[1]....
        /*0030*/ 	.word	0xffffffff


	//   ....[2]....
        /*0034*/ 	.word	0xffffffff


	//   ....[3]....
        /*0038*/ 	.word	0xffffffff


	//----- nvinfo : EIATTR_COOP_GROUP_INSTR_OFFSETS
	.align		4
.L_22:
        /*003c*/ 	.byte	0x04, 0x28
        /*003e*/ 	.short	(.L_24 - .L_23)


	//   ....[0]....
.L_23:
        /*0040*/ 	.word	0x00000070


	//   ....[1]....
        /*0044*/ 	.word	0x00000080


	//   ....[2]....
        /*0048*/ 	.word	0x00000140


	//   ....[3]....
        /*004c*/ 	.word	0x00000810


	//----- nvinfo : EIATTR_MBARRIER_INSTR_OFFSETS
	.align		4
.L_24:
        /*0050*/ 	.byte	0x04, 0x39
        /*0052*/ 	.short	(.L_26 - .L_25)


	//   ....[0]....
.L_25:
        /*0054*/ 	.word	0x00000310
        /*0058*/ 	.word	0x000000ff
        /*005c*/ 	.word	0x00038000
        /*0060*/ 	.short	0x0100
        /*0062*/ 	.byte	0x08
	.zero		1


	//   ....[1]....
        /*0064*/ 	.word	0x00000320
        /*0068*/ 	.word	0x000000ff
        /*006c*/ 	.word	0x00038070
        /*0070*/ 	.short	0x0100
        /*0072*/ 	.byte	0x08
	.zero		1


	//   ....[2]....
        /*0074*/ 	.word	0x00000330
        /*0078*/ 	.word	0x000000ff
        /*007c*/ 	.word	0x00038008
        /*0080*/ 	.short	0x0100
        /*0082*/ 	.byte	0x08
	.zero		1


	//   ....[3]....
        /*0084*/ 	.word	0x00000340
        /*0088*/ 	.word	0x000000ff
        /*008c*/ 	.word	0x00038078
        /*0090*/ 	.short	0x0100
        /*0092*/ 	.byte	0x08
	.zero		1


	//   ....[4]....
        /*0094*/ 	.word	0x00000350
        /*0098*/ 	.word	0x000000ff
        /*009c*/ 	.word	0x00038010
        /*00a0*/ 	.short	0x0100
        /*00a2*/ 	.byte	0x08
	.zero		1


	//   ....[5]....
        /*00a4*/ 	.word	0x00000360
        /*00a8*/ 	.word	0x000000ff
        /*00ac*/ 	.word	0x00038080
        /*00b0*/ 	.short	0x0100
        /*00b2*/ 	.byte	0x08
	.zero		1


	//   ....[6]....
        /*00b4*/ 	.word	0x00000370
        /*00b8*/ 	.word	0x000000ff
        /*00bc*/ 	.word	0x00038018
        /*00c0*/ 	.short	0x0100
        /*00c2*/ 	.byte	0x08
	.zero		1


	//   ....[7]....
        /*00c4*/ 	.word	0x00000380
        /*00c8*/ 	.word	0x000000ff
        /*00cc*/ 	.word	0x00038088
        /*00d0*/ 	.short	0x0100
        /*00d2*/ 	.byte	0x08
	.zero		1


	//   ....[8]....
        /*00d4*/ 	.word	0x00000390
        /*00d8*/ 	.word	0x000000ff
        /*00dc*/ 	.word	0x00038020
        /*00e0*/ 	.short	0x0100
        /*00e2*/ 	.byte	0x08
	.zero		1


	//   ....[9]....
        /*00e4*/ 	.word	0x000003a0
        /*00e8*/ 	.word	0x000000ff
        /*00ec*/ 	.word	0x00038090
        /*00f0*/ 	.short	0x0100
        /*00f2*/ 	.byte	0x08
	.zero		1


	//   ....[10]....
        /*00f4*/ 	.word	0x000003b0
        /*00f8*/ 	.word	0x000000ff
        /*00fc*/ 	.word	0x00038028
        /*0100*/ 	.short	0x0100
        /*0102*/ 	.byte	0x08
	.zero		1


	//   ....[11]....
        /*0104*/ 	.word	0x000003c0
        /*0108*/ 	.word	0x000000ff
        /*010c*/ 	.word	0x00038098
        /*0110*/ 	.short	0x0100
        /*0112*/ 	.byte	0x08
	.zero		1


	//   ....[12]....
        /*0114*/ 	.word	0x000003d0
        /*0118*/ 	.word	0x000000ff
        /*011c*/ 	.word	0x00038030
        /*0120*/ 	.short	0x0100
        /*0122*/ 	.byte	0x08
	.zero		1


	//   ....[13]....
        /*0124*/ 	.word	0x000003e0
        /*0128*/ 	.word	0x000000ff
        /*012c*/ 	.word	0x000380a0
        /*0130*/ 	.short	0x0100
        /*0132*/ 	.byte	0x08
	.zero		1


	//   ....[14]....
        /*0134*/ 	.word	0x000003f0
        /*0138*/ 	.word	0x000000ff
        /*013c*/ 	.word	0x00038038
        /*0140*/ 	.short	0x0100
        /*0142*/ 	.byte	0x08
	.zero		1


	//   ....[15]....
        /*0144*/ 	.word	0x00000400
        /*0148*/ 	.word	0x000000ff
        /*014c*/ 	.word	0x000380a8
        /*0150*/ 	.short	0x0100
        /*0152*/ 	.byte	0x08
	.zero		1


	//   ....[16]....
        /*0154*/ 	.word	0x00000410
        /*0158*/ 	.word	0x000000ff
        /*015c*/ 	.word	0x00038040
        /*0160*/ 	.short	0x0100
        /*0162*/ 	.byte	0x08
	.zero		1


	//   ....[17]....
        /*0164*/ 	.word	0x00000420
        /*0168*/ 	.word	0x000000ff
        /*016c*/ 	.word	0x000380b0
        /*0170*/ 	.short	0x0100
        /*0172*/ 	.byte	0x08
	.zero		1


	//   ....[18]....
        /*0174*/ 	.word	0x00000430
        /*0178*/ 	.word	0x000000ff
        /*017c*/ 	.word	0x00038048
        /*0180*/ 	.short	0x0100
        /*0182*/ 	.byte	0x08
	.zero		1


	//   ....[19]....
        /*0184*/ 	.word	0x00000440
        /*0188*/ 	.word	0x000000ff
        /*018c*/ 	.word	0x000380b8
        /*0190*/ 	.short	0x0100
        /*0192*/ 	.byte	0x08
	.zero		1


	//   ....[20]....
        /*0194*/ 	.word	0x00000450
        /*0198*/ 	.word	0x000000ff
        /*019c*/ 	.word	0x00038050
        /*01a0*/ 	.short	0x0100
        /*01a2*/ 	.byte	0x08
	.zero		1


	//   ....[21]....
        /*01a4*/ 	.word	0x00000460
        /*01a8*/ 	.word	0x000000ff
        /*01ac*/ 	.word	0x000380c0
        /*01b0*/ 	.short	0x0100
        /*01b2*/ 	.byte	0x08
	.zero		1


	//   ....[22]....
        /*01b4*/ 	.word	0x00000470
        /*01b8*/ 	.word	0x000000ff
        /*01bc*/ 	.word	0x00038058
        /*01c0*/ 	.short	0x0100
        /*01c2*/ 	.byte	0x08
	.zero		1


	//   ....[23]....
        /*01c4*/ 	.word	0x00000480
        /*01c8*/ 	.word	0x000000ff
        /*01cc*/ 	.word	0x000380c8
        /*01d0*/ 	.short	0x0100
        /*01d2*/ 	.byte	0x08
	.zero		1


	//   ....[24]....
        /*01d4*/ 	.word	0x00000490
        /*01d8*/ 	.word	0x000000ff
        /*01dc*/ 	.word	0x00038060
        /*01e0*/ 	.short	0x0100
        /*01e2*/ 	.byte	0x08
	.zero		1


	//   ....[25]....
        /*01e4*/ 	.word	0x000004a0
        /*01e8*/ 	.word	0x000000ff
        /*01ec*/ 	.word	0x000380d0
        /*01f0*/ 	.short	0x0100
        /*01f2*/ 	.byte	0x08
	.zero		1


	//   ....[26]....
        /*01f4*/ 	.word	0x000004b0
        /*01f8*/ 	.word	0x000000ff
        /*01fc*/ 	.word	0x00038068
        /*0200*/ 	.short	0x0100
        /*0202*/ 	.byte	0x08
	.zero		1


	//   ....[27]....
        /*0204*/ 	.word	0x000004c0
        /*0208*/ 	.word	0x000000ff
        /*020c*/ 	.word	0x000380d8
        /*0210*/ 	.short	0x0100
        /*0212*/ 	.byte	0x08
	.zero		1


	//   ....[28]....
        /*0214*/ 	.word	0x00000d80
        /*0218*/ 	.word	0x00000008
        /*021c*/ 	.word	0x00038000
        /*0220*/ 	.short	0x010a
        /*0222*/ 	.byte	0x3f
	.zero		1


	//   ....[29]....
        /*0224*/ 	.word	0x00001100
        /*0228*/ 	.word	0x0000000b
        /*022c*/ 	.word	0x00038000
        /*0230*/ 	.short	0x010a
        /*0232*/ 	.byte	0x3f
	.zero		1


	//   ....[30]....
        /*0234*/ 	.word	0x00001320
        /*0238*/ 	.word	0x0000000a
        /*023c*/ 	.word	0x00000000
        /*0240*/ 	.short	0x0101
        /*0242*/ 	.byte	0x3f
	.zero		1


	//   ....[31]....
        /*0244*/ 	.word	0x00001570
        /*0248*/ 	.word	0x00000004
        /*024c*/ 	.word	0x00000000
        /*0250*/ 	.short	0x0101
        /*0252*/ 	.byte	0x3f
	.zero		1


	//   ....[32]....
        /*0254*/ 	.word	0x00003d60
        /*0258*/ 	.word	0x00000009
        /*025c*/ 	.word	0x00038070
        /*0260*/ 	.short	0x010a
        /*0262*/ 	.byte	0x3f
	.zero		1


	//   ....[33]....
        /*0264*/ 	.word	0x000045c0
        /*0268*/ 	.word	0x00000002
        /*026c*/ 	.word	0x00000000
        /*0270*/ 	.short	0x010a
        /*0272*/ 	.byte	0x3f
	.zero		1


	//   ....[34]....
        /*0274*/ 	.word	0x00004670
        /*0278*/ 	.word	0x00000002
        /*027c*/ 	.word	0x00000000
        /*0280*/ 	.short	0x010a
        /*0282*/ 	.byte	0x3f
	.zero		1


	//   ....[35]....
        /*0284*/ 	.word	0x00004720
        /*0288*/ 	.word	0x00000002
        /*028c*/ 	.word	0x00000000
        /*0290*/ 	.short	0x010a
        /*0292*/ 	.byte	0x3f
	.zero		1


	//   ....[36]....
        /*0294*/ 	.word	0x000047d0
        /*0298*/ 	.word	0x00000002
        /*029c*/ 	.word	0x00000000
        /*02a0*/ 	.short	0x010a
        /*02a2*/ 	.byte	0x3f
	.zero		1


	//   ....[37]....
        /*02a4*/ 	.word	0x00004880
        /*02a8*/ 	.word	0x00000002
        /*02ac*/ 	.word	0x00000000
        /*02b0*/ 	.short	0x010a
        /*02b2*/ 	.byte	0x3f
	.zero		1


	//   ....[38]....
        /*02b4*/ 	.word	0x00004930
        /*02b8*/ 	.word	0x00000002
        /*02bc*/ 	.word	0x00000000
        /*02c0*/ 	.short	0x010a
        /*02c2*/ 	.byte	0x3f
	.zero		1


	//   ....[39]....
        /*02c4*/ 	.word	0x000049e0
        /*02c8*/ 	.word	0x00000002
        /*02cc*/ 	.word	0x00000000
        /*02d0*/ 	.short	0x010a
        /*02d2*/ 	.byte	0x3f
	.zero		1


	//   ....[40]....
        /*02d4*/ 	.word	0x00004a90
        /*02d8*/ 	.word	0x00000002
        /*02dc*/ 	.word	0x00000000
        /*02e0*/ 	.short	0x010a
        /*02e2*/ 	.byte	0x3f
	.zero		1


	//   ....[41]....
        /*02e4*/ 	.word	0x00004b40
        /*02e8*/ 	.word	0x00000002
        /*02ec*/ 	.word	0x00000000
        /*02f0*/ 	.short	0x010a
        /*02f2*/ 	.byte	0x3f
	.zero		1


	//   ....[42]....
        /*02f4*/ 	.word	0x00004bf0
        /*02f8*/ 	.word	0x00000002
        /*02fc*/ 	.word	0x00000000
        /*0300*/ 	.short	0x010a
        /*0302*/ 	.byte	0x3f
	.zero		1


	//   ....[43]....
        /*0304*/ 	.word	0x00004ca0
        /*0308*/ 	.word	0x00000002
        /*030c*/ 	.word	0x00000000
        /*0310*/ 	.short	0x010a
        /*0312*/ 	.byte	0x3f
	.zero		1


	//   ....[44]....
        /*0314*/ 	.word	0x00004d50
        /*0318*/ 	.word	0x00000002
        /*031c*/ 	.word	0x00000000
        /*0320*/ 	.short	0x010a
        /*0322*/ 	.byte	0x3f
	.zero		1


	//   ....[45]....
        /*0324*/ 	.word	0x00004e00
        /*0328*/ 	.word	0x00000002
        /*032c*/ 	.word	0x00000000
        /*0330*/ 	.short	0x010a
        /*0332*/ 	.byte	0x3f
	.zero		1


	//   ....[46]....
        /*0334*/ 	.word	0x00004eb0
        /*0338*/ 	.word	0x00000003
        /*033c*/ 	.word	0x00000000
        /*0340*/ 	.short	0x010a
        /*0342*/ 	.byte	0x3f
	.zero		1


	//----- nvinfo : EIATTR_NUM_MBARRIERS
	.align		4
.L_26:
        /*0344*/ 	.byte	0x03, 0x38
        /*0346*/ 	.short	0x001c


	//----- nvinfo : EIATTR_EXIT_INSTR_OFFSETS
	.align		4
        /*0348*/ 	.byte	0x04, 0x1c
        /*034a*/ 	.short	(.L_28 - .L_27)


	//   ....[0]....
.L_27:
        /*034c*/ 	.word	0x00000bb0


	//   ....[1]....
        /*0350*/ 	.word	0x000016d0


	//   ....[2]....
        /*0354*/ 	.word	0x000030b0


	//   ....[3]....
        /*0358*/ 	.word	0x000030e0


	//   ....[4]....
        /*035c*/ 	.word	0x00003b30


	//   ....[5]....
        /*0360*/ 	.word	0x00003b60


	//   ....[6]....
        /*0364*/ 	.word	0x00003b80


	//   ....[7]....
        /*0368*/ 	.word	0x000044d0


	//   ....[8]....
        /*036c*/ 	.word	0x00004ee0


	//----- nvinfo : EIATTR_MAX_THREADS
	.align		4
.L_28:
        /*0370*/ 	.byte	0x04, 0x05
        /*0372*/ 	.short	(.L_30 - .L_29)
.L_29:
        /*0374*/ 	.word	0x00000100
        /*0378*/ 	.word	0x00000001
        /*037c*/ 	.word	0x00000001


	//----- nvinfo : EIATTR_CRS_STACK_SIZE
	.align		4
.L_30:
        /*0380*/ 	.byte	0x04, 0x1e
        /*0382*/ 	.short	(.L_32 - .L_31)
.L_31:
        /*0384*/ 	.word	0x00000000


	//----- nvinfo : EIATTR_CBANK_PARAM_SIZE
	.align		4
.L_32:
        /*0388*/ 	.byte	0x03, 0x19
        /*038a*/ 	.short	0x0470


	//----- nvinfo : EIATTR_PARAM_CBANK
	.align		4
        /*038c*/ 	.byte	0x04, 0x0a
        /*038e*/ 	.short	(.L_34 - .L_33)
	.align		4
.L_33:
        /*0390*/ 	.word	index@(.nv.constant0._ZN7cutlass13device_kernelINS_4conv6kernel13ConvUniversalINS1_16ConvProblemShapeILNS1_8OperatorE1ELi3EEENS1_10collective14CollectiveConvINS1_46MainloopSm90TmaGmmaWarpSpecializedImplicitGemmILS5_1ELi14ELi3EN4cute5tupleIJNSA_1CILi2EEENSC_ILi1EEESE_EEENS1_36KernelImplicitTmaWarpSpecializedSm90ELi1EEENSB_IJNSC_ILi64EEESI_NSB_IJSI_EEEEEENS_6half_tESL_NSA_8TiledMMAINSA_8MMA_AtomIJNSA_4SM904GMMA25MMA_64x64x16_F32F16F16_SSILNSP_5MajorE0ELSR_1ELNSP_7ScaleInE1ELSS_1EEEEEENSA_6LayoutINSB_IJSE_SE_SE_EEENSB_IJNSC_ILi0EEESX_SX_EEEEENSB_IJNSA_10UnderscoreES10_S10_EEEEENS7_6detail26Sm90ImplicitGemmTileTraitsINSA_20SM90_TMA_LOAD_IM2COLENSA_14ComposedLayoutINSA_7SwizzleILi3ELi4ELi3EEENSA_18smem_ptr_flag_bitsILi16EEENSV_INSB_IJNSB_IJNSC_ILi8EEES1B_EEENSB_IJSI_SE_EEENSB_IJSE_NSC_ILi14EEEEEEEEENSB_IJNSB_IJSI_NSC_ILi512EEEEEENSB_IJSE_SX_EEENSB_IJSX_NSC_ILi4096EEEEEEEEEEEEEvEENS14_INSA_23SM90_TMA_LOAD_MULTICASTENS16_IS18_S1A_NSV_INSB_IJS1D_S1C_S1F_EEENSB_IJS1J_S1I_S1L_EEEEEEEvEEEENS_8epilogue10collective6detail29Sm90TmaWarpSpecializedAdapterINS1Y_15DefaultEpilogueISL_NSB_IJNSB_IJllllEEESE_SX_EEES23_NS1X_6thread17LinearCombinationISL_Li1EffLNS24_9ScaleType4KindE0ELNS_15FloatRoundStyleE2ESL_EENS_4gemm15EpilogueDefaultEEEEEvvEEEEvNT_6ParamsE)
        /*0394*/ 	.short	0x0210
        /*0396*/ 	.short	0x0470


	//----- nvinfo : EIATTR_SW_WAR
	.align		4
.L_34:
        /*0398*/ 	.byte	0x04, 0x36
        /*039a*/ 	.short	(.L_36 - .L_35)
.L_35:
        /*039c*/ 	.word	0x00000008
.L_36:


//--------------------- .nv.callgraph             --------------------------
	.section	.nv.callgraph,"",@"SHT_CUDA_CALLGRAPH"
	.align	4
	.sectionentsize	8
	.align		4
        /*0000*/ 	.word	0x00000000
	.align		4
        /*0004*/ 	.word	0xffffffff
	.align		4
        /*0008*/ 	.word	0x00000000
	.align		4
        /*000c*/ 	.word	0xfffffffe
	.align		4
        /*0010*/ 	.word	0x00000000
	.align		4
        /*0014*/ 	.word	0xfffffffd
	.align		4
        /*0018*/ 	.word	0x00000000
	.align		4
        /*001c*/ 	.word	0xfffffffc


//--------------------- .nv.constant4             --------------------------
	.section	.nv.constant4,"a",@progbits
	.align	8
	.align		8
.nv.constant4:
        /*0000*/ 	.dword	_ZN39_INTERNAL_a9b2c5d8_4_k_cu_18005ec0_29254cuda3std3__45__cpo5beginE
	.align		8
        /*0008*/ 	.dword	_ZN39_INTERNAL_a9b2c5d8_4_k_cu_18005ec0_29254cuda3std3__45__cpo3endE
	.align		8
        /*0010*/ 	.dword	_ZN39_INTERNAL_a9b2c5d8_4_k_cu_18005ec0_29254cuda3std3__45__cpo6cbeginE
	.align		8
        /*0018*/ 	.dword	_ZN39_INTERNAL_a9b2c5d8_4_k_cu_18005ec0_29254cuda3std3__45__cpo4cendE
	.align		8
        /*0020*/ 	.dword	_ZN39_INTERNAL_a9b2c5d8_4_k_cu_18005ec0_29254cuda3std3__441_GLOBAL__N__a9b2c5d8_4_k_cu_18005ec0_29256ignoreE
	.align		8
        /*0028*/ 	.dword	_ZN39_INTERNAL_a9b2c5d8_4_k_cu_18005ec0_29254cuda3std3__419piecewise_constructE
	.align		8
        /*0030*/ 	.dword	_ZN39_INTERNAL_a9b2c5d8_4_k_cu_18005ec0_29254cuda3std3__48in_placeE
	.align		8
        /*0038*/ 	.dword	_ZN39_INTERNAL_a9b2c5d8_4_k_cu_18005ec0_29254cuda3std6ranges3__45__cpo4swapE
	.align		8
        /*0040*/ 	.dword	_ZN39_INTERNAL_a9b2c5d8_4_k_cu_18005ec0_29254cuda3std6ranges3__45__cpo9iter_moveE
	.align		8
        /*0048*/ 	.dword	_ZN39_INTERNAL_a9b2c5d8_4_k_cu_18005ec0_29254cute7productE
	.align		8
        /*0050*/ 	.dword	_ZN39_INTERNAL_a9b2c5d8_4_k_cu_18005ec0_29254cute1_E


//--------------------- .text._ZN7cutlass13device_kernelINS_4conv6kernel13ConvUniversalINS1_16ConvProblemShapeILNS1_8OperatorE1ELi3EEENS1_10collective14CollectiveConvINS1_46MainloopSm90TmaGmmaWarpSpecializedImplicitGemmILS5_1ELi14ELi3EN4cute5tupleIJNSA_1CILi2EEENSC_ILi1EEESE_EEENS1_36KernelImplicitTmaWarpSpecializedSm90ELi1EEENSB_IJNSC_ILi64EEESI_NSB_IJSI_EEEEEENS_6half_tESL_NSA_8TiledMMAINSA_8MMA_AtomIJNSA_4SM904GMMA25MMA_64x64x16_F32F16F16_SSILNSP_5MajorE0ELSR_1ELNSP_7ScaleInE1ELSS_1EEEEEENSA_6LayoutINSB_IJSE_SE_SE_EEENSB_IJNSC_ILi0EEESX_SX_EEEEENSB_IJNSA_10UnderscoreES10_S10_EEEEENS7_6detail26Sm90ImplicitGemmTileTraitsINSA_20SM90_TMA_LOAD_IM2COLENSA_14ComposedLayoutINSA_7SwizzleILi3ELi4ELi3EEENSA_18smem_ptr_flag_bitsILi16EEENSV_INSB_IJNSB_IJNSC_ILi8EEES1B_EEENSB_IJSI_SE_EEENSB_IJSE_NSC_ILi14EEEEEEEEENSB_IJNSB_IJSI_NSC_ILi512EEEEEENSB_IJSE_SX_EEENSB_IJSX_NSC_ILi4096EEEEEEEEEEEEEvEENS14_INSA_23SM90_TMA_LOAD_MULTICASTENS16_IS18_S1A_NSV_INSB_IJS1D_S1C_S1F_EEENSB_IJS1J_S1I_S1L_EEEEEEEvEEEENS_8epilogue10collective6detail29Sm90TmaWarpSpecializedAdapterINS1Y_15DefaultEpilogueISL_NSB_IJNSB_IJllllEEESE_SX_EEES23_NS1X_6thread17LinearCombinationISL_Li1EffLNS24_9ScaleType4KindE0ELNS_15FloatRoundStyleE2ESL_EENS_4gemm15EpilogueDefaultEEEEEvvEEEEvNT_6ParamsE --------------------------
	.section	.text._ZN7cutlass13device_kernelINS_4conv6kernel13ConvUniversalINS1_16ConvProblemShapeILNS1_8OperatorE1ELi3EEENS1_10collective14CollectiveConvINS1_46MainloopSm90TmaGmmaWarpSpecializedImplicitGemmILS5_1ELi14ELi3EN4cute5tupleIJNSA_1CILi2EEENSC_ILi1EEESE_EEENS1_36KernelImplicitTmaWarpSpecializedSm90ELi1EEENSB_IJNSC_ILi64EEESI_NSB_IJSI_EEEEEENS_6half_tESL_NSA_8TiledMMAINSA_8MMA_AtomIJNSA_4SM904GMMA25MMA_64x64x16_F32F16F16_SSILNSP_5MajorE0ELSR_1ELNSP_7ScaleInE1ELSS_1EEEEEENSA_6LayoutINSB_IJSE_SE_SE_EEENSB_IJNSC_ILi0EEESX_SX_EEEEENSB_IJNSA_10UnderscoreES10_S10_EEEEENS7_6detail26Sm90ImplicitGemmTileTraitsINSA_20SM90_TMA_LOAD_IM2COLENSA_14ComposedLayoutINSA_7SwizzleILi3ELi4ELi3EEENSA_18smem_ptr_flag_bitsILi16EEENSV_INSB_IJNSB_IJNSC_ILi8EEES1B_EEENSB_IJSI_SE_EEENSB_IJSE_NSC_ILi14EEEEEEEEENSB_IJNSB_IJSI_NSC_ILi512EEEEEENSB_IJSE_SX_EEENSB_IJSX_NSC_ILi4096EEEEEEEEEEEEEvEENS14_INSA_23SM90_TMA_LOAD_MULTICASTENS16_IS18_S1A_NSV_INSB_IJS1D_S1C_S1F_EEENSB_IJS1J_S1I_S1L_EEEEEEEvEEEENS_8epilogue10collective6detail29Sm90TmaWarpSpecializedAdapterINS1Y_15DefaultEpilogueISL_NSB_IJNSB_IJllllEEESE_SX_EEES23_NS1X_6thread17LinearCombinationISL_Li1EffLNS24_9ScaleType4KindE0ELNS_15FloatRoundStyleE2ESL_EENS_4gemm15EpilogueDefaultEEEEEvvEEEEvNT_6ParamsE,"ax",@progbits
	.align	128
.text._ZN7cutlass13device_kernelINS_4conv6kernel13ConvUniversalINS1_16ConvProblemShapeILNS1_8OperatorE1ELi3EEENS1_10collective14CollectiveConvINS1_46MainloopSm90TmaGmmaWarpSpecializedImplicitGemmILS5_1ELi14ELi3EN4cute5tupleIJNSA_1CILi2EEENSC_ILi1EEESE_EEENS1_36KernelImplicitTmaWarpSpecializedSm90ELi1EEENSB_IJNSC_ILi64EEESI_NSB_IJSI_EEEEEENS_6half_tESL_NSA_8TiledMMAINSA_8MMA_AtomIJNSA_4SM904GMMA25MMA_64x64x16_F32F16F16_SSILNSP_5MajorE0ELSR_1ELNSP_7ScaleInE1ELSS_1EEEEEENSA_6LayoutINSB_IJSE_SE_SE_EEENSB_IJNSC_ILi0EEESX_SX_EEEEENSB_IJNSA_10UnderscoreES10_S10_EEEEENS7_6detail26Sm90ImplicitGemmTileTraitsINSA_20SM90_TMA_LOAD_IM2COLENSA_14ComposedLayoutINSA_7SwizzleILi3ELi4ELi3EEENSA_18smem_ptr_flag_bitsILi16EEENSV_INSB_IJNSB_IJNSC_ILi8EEES1B_EEENSB_IJSI_SE_EEENSB_IJSE_NSC_ILi14EEEEEEEEENSB_IJNSB_IJSI_NSC_ILi512EEEEEENSB_IJSE_SX_EEENSB_IJSX_NSC_ILi4096EEEEEEEEEEEEEvEENS14_INSA_23SM90_TMA_LOAD_MULTICASTENS16_IS18_S1A_NSV_INSB_IJS1D_S1C_S1F_EEENSB_IJS1J_S1I_S1L_EEEEEEEvEEEENS_8epilogue10collective6detail29Sm90TmaWarpSpecializedAdapterINS1Y_15DefaultEpilogueISL_NSB_IJNSB_IJllllEEESE_SX_EEES23_NS1X_6thread17LinearCombinationISL_Li1EffLNS24_9ScaleType4KindE0ELNS_15FloatRoundStyleE2ESL_EENS_4gemm15EpilogueDefaultEEEEEvvEEEEvNT_6ParamsE:
        .type           _ZN7cutlass13device_kernelINS_4conv6kernel13ConvUniversalINS1_16ConvProblemShapeILNS1_8OperatorE1ELi3EEENS1_10collective14CollectiveConvINS1_46MainloopSm90TmaGmmaWarpSpecializedImplicitGemmILS5_1ELi14ELi3EN4cute5tupleIJNSA_1CILi2EEENSC_ILi1EEESE_EEENS1_36KernelImplicitTmaWarpSpecializedSm90ELi1EEENSB_IJNSC_ILi64EEESI_NSB_IJSI_EEEEEENS_6half_tESL_NSA_8TiledMMAINSA_8MMA_AtomIJNSA_4SM904GMMA25MMA_64x64x16_F32F16F16_SSILNSP_5MajorE0ELSR_1ELNSP_7ScaleInE1ELSS_1EEEEEENSA_6LayoutINSB_IJSE_SE_SE_EEENSB_IJNSC_ILi0EEESX_SX_EEEEENSB_IJNSA_10UnderscoreES10_S10_EEEEENS7_6detail26Sm90ImplicitGemmTileTraitsINSA_20SM90_TMA_LOAD_IM2COLENSA_14ComposedLayoutINSA_7SwizzleILi3ELi4ELi3EEENSA_18smem_ptr_flag_bitsILi16EEENSV_INSB_IJNSB_IJNSC_ILi8EEES1B_EEENSB_IJSI_SE_EEENSB_IJSE_NSC_ILi14EEEEEEEEENSB_IJNSB_IJSI_NSC_ILi512EEEEEENSB_IJSE_SX_EEENSB_IJSX_NSC_ILi4096EEEEEEEEEEEEEvEENS14_INSA_23SM90_TMA_LOAD_MULTICASTENS16_IS18_S1A_NSV_INSB_IJS1D_S1C_S1F_EEENSB_IJS1J_S1I_S1L_EEEEEEEvEEEENS_8epilogue10collective6detail29Sm90TmaWarpSpecializedAdapterINS1Y_15DefaultEpilogueISL_NSB_IJNSB_IJllllEEESE_SX_EEES23_NS1X_6thread17LinearCombinationISL_Li1EffLNS24_9ScaleType4KindE0ELNS_15FloatRoundStyleE2ESL_EENS_4gemm15EpilogueDefaultEEEEEvvEEEEvNT_6ParamsE,@function
        .size           _ZN7cutlass13device_kernelINS_4conv6kernel13ConvUniversalINS1_16ConvProblemShapeILNS1_8OperatorE1ELi3EEENS1_10collective14CollectiveConvINS1_46MainloopSm90TmaGmmaWarpSpecializedImplicitGemmILS5_1ELi14ELi3EN4cute5tupleIJNSA_1CILi2EEENSC_ILi1EEESE_EEENS1_36KernelImplicitTmaWarpSpecializedSm90ELi1EEENSB_IJNSC_ILi64EEESI_NSB_IJSI_EEEEEENS_6half_tESL_NSA_8TiledMMAINSA_8MMA_AtomIJNSA_4SM904GMMA25MMA_64x64x16_F32F16F16_SSILNSP_5MajorE0ELSR_1ELNSP_7ScaleInE1ELSS_1EEEEEENSA_6LayoutINSB_IJSE_SE_SE_EEENSB_IJNSC_ILi0EEESX_SX_EEEEENSB_IJNSA_10UnderscoreES10_S10_EEEEENS7_6detail26Sm90ImplicitGemmTileTraitsINSA_20SM90_TMA_LOAD_IM2COLENSA_14ComposedLayoutINSA_7SwizzleILi3ELi4ELi3EEENSA_18smem_ptr_flag_bitsILi16EEENSV_INSB_IJNSB_IJNSC_ILi8EEES1B_EEENSB_IJSI_SE_EEENSB_IJSE_NSC_ILi14EEEEEEEEENSB_IJNSB_IJSI_NSC_ILi512EEEEEENSB_IJSE_SX_EEENSB_IJSX_NSC_ILi4096EEEEEEEEEEEEEvEENS14_INSA_23SM90_TMA_LOAD_MULTICASTENS16_IS18_S1A_NSV_INSB_IJS1D_S1C_S1F_EEENSB_IJS1J_S1I_S1L_EEEEEEEvEEEENS_8epilogue10collective6detail29Sm90TmaWarpSpecializedAdapterINS1Y_15DefaultEpilogueISL_NSB_IJNSB_IJllllEEESE_SX_EEES23_NS1X_6thread17LinearCombinationISL_Li1EffLNS24_9ScaleType4KindE0ELNS_15FloatRoundStyleE2ESL_EENS_4gemm15EpilogueDefaultEEEEEvvEEEEvNT_6ParamsE,(.L_x_112 - _ZN7cutlass13device_kernelINS_4conv6kernel13ConvUniversalINS1_16ConvProblemShapeILNS1_8OperatorE1ELi3EEENS1_10collective14CollectiveConvINS1_46MainloopSm90TmaGmmaWarpSpecializedImplicitGemmILS5_1ELi14ELi3EN4cute5tupleIJNSA_1CILi2EEENSC_ILi1EEESE_EEENS1_36KernelImplicitTmaWarpSpecializedSm90ELi1EEENSB_IJNSC_ILi64EEESI_NSB_IJSI_EEEEEENS_6half_tESL_NSA_8TiledMMAINSA_8MMA_AtomIJNSA_4SM904GMMA25MMA_64x64x16_F32F16F16_SSILNSP_5MajorE0ELSR_1ELNSP_7ScaleInE1ELSS_1EEEEEENSA_6LayoutINSB_IJSE_SE_SE_EEENSB_IJNSC_ILi0EEESX_SX_EEEEENSB_IJNSA_10UnderscoreES10_S10_EEEEENS7_6detail26Sm90ImplicitGemmTileTraitsINSA_20SM90_TMA_LOAD_IM2COLENSA_14ComposedLayoutINSA_7SwizzleILi3ELi4ELi3EEENSA_18smem_ptr_flag_bitsILi16EEENSV_INSB_IJNSB_IJNSC_ILi8EEES1B_EEENSB_IJSI_SE_EEENSB_IJSE_NSC_ILi14EEEEEEEEENSB_IJNSB_IJSI_NSC_ILi512EEEEEENSB_IJSE_SX_EEENSB_IJSX_NSC_ILi4096EEEEEEEEEEEEEvEENS14_INSA_23SM90_TMA_LOAD_MULTICASTENS16_IS18_S1A_NSV_INSB_IJS1D_S1C_S1F_EEENSB_IJS1J_S1I_S1L_EEEEEEEvEEEENS_8epilogue10collective6detail29Sm90TmaWarpSpecializedAdapterINS1Y_15DefaultEpilogueISL_NSB_IJNSB_IJllllEEESE_SX_EEES23_NS1X_6thread17LinearCombinationISL_Li1EffLNS24_9ScaleType4KindE0ELNS_15FloatRoundStyleE2ESL_EENS_4gemm15EpilogueDefaultEEEEEvvEEEEvNT_6ParamsE)
        .other          _ZN7cutlass13device_kernelINS_4conv6kernel13ConvUniversalINS1_16ConvProblemShapeILNS1_8OperatorE1ELi3EEENS1_10collective14CollectiveConvINS1_46MainloopSm90TmaGmmaWarpSpecializedImplicitGemmILS5_1ELi14ELi3EN4cute5tupleIJNSA_1CILi2EEENSC_ILi1EEESE_EEENS1_36KernelImplicitTmaWarpSpecializedSm90ELi1EEENSB_IJNSC_ILi64EEESI_NSB_IJSI_EEEEEENS_6half_tESL_NSA_8TiledMMAINSA_8MMA_AtomIJNSA_4SM904GMMA25MMA_64x64x16_F32F16F16_SSILNSP_5MajorE0ELSR_1ELNSP_7ScaleInE1ELSS_1EEEEEENSA_6LayoutINSB_IJSE_SE_SE_EEENSB_IJNSC_ILi0EEESX_SX_EEEEENSB_IJNSA_10UnderscoreES10_S10_EEEEENS7_6detail26Sm90ImplicitGemmTileTraitsINSA_20SM90_TMA_LOAD_IM2COLENSA_14ComposedLayoutINSA_7SwizzleILi3ELi4ELi3EEENSA_18smem_ptr_flag_bitsILi16EEENSV_INSB_IJNSB_IJNSC_ILi8EEES1B_EEENSB_IJSI_SE_EEENSB_IJSE_NSC_ILi14EEEEEEEEENSB_IJNSB_IJSI_NSC_ILi512EEEEEENSB_IJSE_SX_EEENSB_IJSX_NSC_ILi4096EEEEEEEEEEEEEvEENS14_INSA_23SM90_TMA_LOAD_MULTICASTENS16_IS18_S1A_NSV_INSB_IJS1D_S1C_S1F_EEENSB_IJS1J_S1I_S1L_EEEEEEEvEEEENS_8epilogue10collective6detail29Sm90TmaWarpSpecializedAdapterINS1Y_15DefaultEpilogueISL_NSB_IJNSB_IJllllEEESE_SX_EEES23_NS1X_6thread17LinearCombinationISL_Li1EffLNS24_9ScaleType4KindE0ELNS_15FloatRoundStyleE2ESL_EENS_4gemm15EpilogueDefaultEEEEEvvEEEEvNT_6ParamsE,@"STO_CUDA_ENTRY STV_DEFAULT"
_ZN7cutlass13device_kernelINS_4conv6kernel13ConvUniversalINS1_16ConvProblemShapeILNS1_8OperatorE1ELi3EEENS1_10collective14CollectiveConvINS1_46MainloopSm90TmaGmmaWarpSpecializedImplicitGemmILS5_1ELi14ELi3EN4cute5tupleIJNSA_1CILi2EEENSC_ILi1EEESE_EEENS1_36KernelImplicitTmaWarpSpecializedSm90ELi1EEENSB_IJNSC_ILi64EEESI_NSB_IJSI_EEEEEENS_6half_tESL_NSA_8TiledMMAINSA_8MMA_AtomIJNSA_4SM904GMMA25MMA_64x64x16_F32F16F16_SSILNSP_5MajorE0ELSR_1ELNSP_7ScaleInE1ELSS_1EEEEEENSA_6LayoutINSB_IJSE_SE_SE_EEENSB_IJNSC_ILi0EEESX_SX_EEEEENSB_IJNSA_10UnderscoreES10_S10_EEEEENS7_6detail26Sm90ImplicitGemmTileTraitsINSA_20SM90_TMA_LOAD_IM2COLENSA_14ComposedLayoutINSA_7SwizzleILi3ELi4ELi3EEENSA_18smem_ptr_flag_bitsILi16EEENSV_INSB_IJNSB_IJNSC_ILi8EEES1B_EEENSB_IJSI_SE_EEENSB_IJSE_NSC_ILi14EEEEEEEEENSB_IJNSB_IJSI_NSC_ILi512EEEEEENSB_IJSE_SX_EEENSB_IJSX_NSC_ILi4096EEEEEEEEEEEEEvEENS14_INSA_23SM90_TMA_LOAD_MULTICASTENS16_IS18_S1A_NSV_INSB_IJS1D_S1C_S1F_EEENSB_IJS1J_S1I_S1L_EEEEEEEvEEEENS_8epilogue10collective6detail29Sm90TmaWarpSpecializedAdapterINS1Y_15DefaultEpilogueISL_NSB_IJNSB_IJllllEEESE_SX_EEES23_NS1X_6thread17LinearCombinationISL_Li1EffLNS24_9ScaleType4KindE0ELNS_15FloatRoundStyleE2ESL_EENS_4gemm15EpilogueDefaultEEEEEvvEEEEvNT_6ParamsE:
[----:B------:R-:W-:Y:S01]  /*0000*/  LDC R1, c[0x0][0x28] ;  /* 0x00000a00ff017b82 */ /* 0x000fe20000000800 */
[----:B------:R-:W0:Y:S01]  /*0010*/  S2R R8, SR_TID.X ;  /* 0x0000000000087919 */ /* 0x000e220000002100 */
[----:B------:R-:W-:Y:S01]  /*0020*/  ELECT P0, URZ, PT ;  /* 0x00000000003f782f */ /* 0x000fe20003800000 */
[----:B------:R-:W-:Y:S01]  /*0030*/  BSSY B0, `(.L_x_0) ;  /* 0x0000010000007945 */ /* 0x000fe20003800000 */
[----:B------:R-:W1:Y:S01]  /*0040*/  S2R R7, SR_CTAID.X ;  /* 0x0000000000077919 */ /* 0x000e620000002500 */
[--C-:B0-----:R-:W-:Y:S02]  /*0050*/  SHF.R.U32.HI R0, RZ, 0x5, R8.reuse ;  /* 0x00000005ff007819 */ /* 0x101fe40000011608 */
[----:B------:R-:W-:-:S03]  /*0060*/  SHF.R.U32.HI R9, RZ, 0x7, R8 ;  /* 0x00000007ff097819 */ /* 0x000fc60000011608 */
[----:B------:R-:W0:Y:S04]  /*0070*/  SHFL.IDX PT, R2, R0, RZ, 0x1f ;  /* 0x00001fff00027589 */ /* 0x000e2800000e0000 */
[----:B------:R-:W2:Y:S01]  /*0080*/  SHFL.IDX PT, R9, R9, RZ, 0x1f ;  /* 0x00001fff09097589 */ /* 0x000ea200000e0000 */
[----:B0-----:R-:W-:-:S13]  /*0090*/  ISETP.NE.OR P0, PT, R2, RZ, !P0 ;  /* 0x000000ff0200720c */ /* 0x001fda0004705670 */
[----:B-12---:R-:W-:Y:S05]  /*00a0*/  @P0 BRA `(.L_x_1) ;  /* 0x0000000000200947 */ /* 0x006fea0003800000 */
[----:B------:R-:W-:Y:S02]  /*00b0*/  ULDC.64 UR4, c[0x0][0x198] ;  /* 0x0000660000047ab9 */ /* 0x000fe40000000a00 */
[----:B------:R-:W-:Y:S02]  /*00c0*/  UIADD3 UR6, UP0, UR4, 0xf0, URZ ;  /* 0x000000f004067890 */ /* 0x000fe4000ff1e03f */
[----:B------:R-:W-:Y:S02]  /*00d0*/  UIADD3 UR4, UP1, UR4, 0x270, URZ ;  /* 0x0000027004047890 */ /* 0x000fe4000ff3e03f */
[----:B------:R-:W-:Y:S02]  /*00e0*/  UIADD3.X UR7, URZ, UR5, URZ, UP0, !UPT ;  /* 0x000000053f077290 */ /* 0x000fe400087fe43f */
[----:B------:R-:W-:-:S07]  /*00f0*/  UIADD3.X UR5, URZ, UR5, URZ, UP1, !UPT ;  /* 0x000000053f057290 */ /* 0x000fce0008ffe43f */
[----:B------:R0:W-:Y:S02]  /*0100*/  UTMACCTL.PF [UR6] ;  /* 0x00000000060079b9 */ /* 0x0001e40008040000 */
[----:B------:R0:W-:Y:S02]  /*0110*/  UTMACCTL.PF [UR4] ;  /* 0x00000000040079b9 */ /* 0x0001e40008040000 */
[----:B0-----:R-:W-:Y:S01]  /*0120*/  NOP ;  /* 0x0000000000007918 */ /* 0x001fe20000000000 */
.L_x_1:
[----:B------:R-:W-:Y:S05]  /*0130*/  BSYNC B0 ;  /* 0x0000000000007941 */ /* 0x000fea0003800000 */
.L_x_0:
[----:B------:R-:W0:Y:S01]  /*0140*/  SHFL.IDX PT, R0, R0, RZ, 0x1f ;  /* 0x00001fff00007589 */ /* 0x000e2200000e0000 */
[----:B------:R-:W-:Y:S02]  /*0150*/  SHF.R.S32.HI R3, RZ, 0x1f, R8 ;  /* 0x0000001fff037819 */ /* 0x000fe40000011408 */
[----:B------:R-:W-:Y:S01]  /*0160*/  I2FP.F32.U32 R6, R7 ;  /* 0x0000000700067245 */ /* 0x000fe20000201000 */
[----:B------:R-:W1:Y:S01]  /*0170*/  S2R R10, SR_CTAID.Y ;  /* 0x00000000000a7919 */ /* 0x000e620000002600 */
[----:B------:R-:W-:-:S04]  /*0180*/  LEA.HI R3, R3, R8, RZ, 0x7 ;  /* 0x0000000803037211 */ /* 0x000fc800078f38ff */
[----:B------:R-:W-:-:S05]  /*0190*/  LOP3.LUT R3, R3, 0xffffff80, RZ, 0xc0, !PT ;  /* 0xffffff8003037812 */ /* 0x000fca00078ec0ff */
[----:B------:R-:W-:-:S05]  /*01a0*/  IMAD.IADD R11, R8, 0x1, -R3 ;  /* 0x00000001080b7824 */ /* 0x000fca00078e0a03 */
[----:B------:R-:W-:-:S04]  /*01b0*/  SHF.R.S32.HI R4, RZ, 0x1f, R11 ;  /* 0x0000001fff047819 */ /* 0x000fc8000001140b */
[----:B------:R-:W-:Y:S02]  /*01c0*/  LEA.HI R4, R4, R11, RZ, 0x3 ;  /* 0x0000000b04047211 */ /* 0x000fe400078f18ff */
[----:B0-----:R-:W-:Y:S02]  /*01d0*/  ISETP.NE.AND P0, PT, R0, RZ, PT ;  /* 0x000000ff0000720c */ /* 0x001fe40003f05270 */
[--C-:B------:R-:W-:Y:S02]  /*01e0*/  SHF.R.S32.HI R3, RZ, 0x3, R4.reuse ;  /* 0x00000003ff037819 */ /* 0x100fe40000011404 */
[----:B------:R-:W-:Y:S02]  /*01f0*/  SHF.R.S32.HI R4, RZ, 0x1f, R4 ;  /* 0x0000001fff047819 */ /* 0x000fe40000011404 */
[----:B------:R-:W-:-:S07]  /*0200*/  SHF.R.S32.HI R5, RZ, 0x1f, R0 ;  /* 0x0000001fff057819 */ /* 0x000fce0000011400 */
[----:B-1----:R-:W-:Y:S05]  /*0210*/  @P0 BRA `(.L_x_2) ;  /* 0x0000000000b40947 */ /* 0x002fea0003800000 */
[----:B------:R-:W-:Y:S01]  /*0220*/  ELECT P0, URZ, PT ;  /* 0x00000000003f782f */ /* 0x000fe20003800000 */
[----:B------:R-:W-:-:S12]  /*0230*/  BSSY B0, `(.L_x_2) ;  /* 0x000002b000007945 */ /* 0x000fd80003800000 */
[----:B------:R-:W-:Y:S05]  /*0240*/  @!P0 BRA `(.L_x_3) ;  /* 0x0000000000a48947 */ /* 0x000fea0003800000 */
[----:B------:R-:W0:Y:S01]  /*0250*/  S2UR UR8, SR_CgaCtaId ;  /* 0x00000000000879c3 */ /* 0x000e220000008800 */
[----:B------:R-:W-:Y:S01]  /*0260*/  UMOV UR4, 0x400 ;  /* 0x0000040000047882 */ /* 0x000fe20000000000 */
[----:B------:R-:W-:Y:S01]  /*0270*/  UMOV UR5, 0x1 ;  /* 0x0000000100057882 */ /* 0x000fe20000000000 */
[----:B------:R-:W-:Y:S02]  /*0280*/  UMOV UR6, 0x2 ;  /* 0x0000000200067882 */ /* 0x000fe40000000000 */
[----:B------:R-:W-:-:S04]  /*0290*/  UIADD3 UR6, -UR6, 0x100000, URZ ;  /* 0x0010000006067890 */ /* 0x000fc8000fffe13f */
[----:B------:R-:W-:Y:S02]  /*02a0*/  USHF.L.U32 UR7, UR6, 0xb, URZ ;  /* 0x0000000b06077899 */ /* 0x000fe4000800063f */
[----:B------:R-:W-:Y:S02]  /*02b0*/  USHF.L.U32 UR6, UR6, 0x1, URZ ;  /* 0x0000000106067899 */ /* 0x000fe4000800063f */
[----:B0-----:R-:W-:Y:S02]  /*02c0*/  ULEA UR8, UR8, UR4, 0x18 ;  /* 0x0000000408087291 */ /* 0x001fe4000f8ec03f */
[----:B------:R-:W-:-:S04]  /*02d0*/  UIADD3 UR4, -UR5, 0x100000, URZ ;  /* 0x0010000005047890 */ /* 0x000fc8000fffe13f */
[----:B------:R-:W-:Y:S02]  /*02e0*/  USHF.L.U32 UR5, UR4, 0xb, URZ ;  /* 0x0000000b04057899 */ /* 0x000fe4000800063f */
[----:B------:R-:W-:Y:S01]  /*02f0*/  USHF.L.U32 UR4, UR4, 0x1, URZ ;  /* 0x0000000104047899 */ /* 0x000fe2000800063f */
[----:B------:R-:W0:Y:S11]  /*0300*/  FENCE.VIEW.ASYNC.S ;  /* 0x00000000000073c6 */ /* 0x000e360000000000 */
[----:B0-----:R0:W1:Y:S01]  /*0310*/  SYNCS.EXCH.64 URZ, [UR8+0x38000], UR4 ;  /* 0x03800004083f75b2 */ /* 0x0010620008000100 */
[----:B------:R0:W2:Y:S01]  /*0320*/  SYNCS.EXCH.64 URZ, [UR8+0x38070], UR6 ;  /* 0x03807006083f75b2 */ /* 0x0000a20008000100 */
[----:B------:R0:W3:Y:S01]  /*0330*/  SYNCS.EXCH.64 URZ, [UR8+0x38008], UR4 ;  /* 0x03800804083f75b2 */ /* 0x0000e20008000100 */
[----:B------:R0:W4:Y:S01]  /*0340*/  SYNCS.EXCH.64 URZ, [UR8+0x38078], UR6 ;  /* 0x03807806083f75b2 */ /* 0x0001220008000100 */
[----:B------:R0:W0:Y:S01]  /*0350*/  SYNCS.EXCH.64 URZ, [UR8+0x38010], UR4 ;  /* 0x03801004083f75b2 */ /* 0x0000220008000100 */
        /* <DEDUP_REMOVED lines=23> */
[----:B-1234-:R-:W-:Y:S01]  /*04d0*/  NOP ;  /* 0x0000000000007918 */ /* 0x01efe20000000000 */
.L_x_3:
[----:B0-----:R-:W-:Y:S05]  /*04e0*/  BSYNC B0 ;  /* 0x0000000000007941 */ /* 0x001fea0003800000 */
.L_x_2:
[----:B------:R-:W-:Y:S01]  /*04f0*/  ULDC UR4, c[0x0][0x150] ;  /* 0x0000540000047ab9 */ /* 0x000fe20000000800 */
[----:B------:R-:W-:Y:S01]  /*0500*/  LEA.HI R4, R4, R3, RZ, 0x2 ;  /* 0x0000000304047211 */ /* 0x000fe200078f10ff */
[----:B------:R-:W-:Y:S01]  /*0510*/  FMUL R6, R6, UR4 ;  /* 0x0000000406067c20 */ /* 0x000fe20008400000 */
[----:B------:R-:W-:Y:S01]  /*0520*/  LEA.HI R5, R5, R0, RZ, 0x2 ;  /* 0x0000000005057211 */ /* 0x000fe200078f10ff */
[----:B------:R-:W-:Y:S01]  /*0530*/  ULDC UR4, c[0x0][0x154] ;  /* 0x0000550000047ab9 */ /* 0x000fe20000000800 */
[----:B------:R-:W-:Y:S01]  /*0540*/  LOP3.LUT R4, R4, 0xfffffffc, RZ, 0xc0, !PT ;  /* 0xfffffffc04047812 */ /* 0x000fe200078ec0ff */
[----:B------:R-:W0:Y:S01]  /*0550*/  LDC R12, c[0x0][0x140] ;  /* 0x00005000ff0c7b82 */ /* 0x000e220000000800 */
[----:B------:R-:W-:Y:S01]  /*0560*/  LOP3.LUT R5, R5, 0x3ffffffc, RZ, 0xc0, !PT ;  /* 0x3ffffffc05057812 */ /* 0x000fe200078ec0ff */
[----:B------:R-:W1:Y:S01]  /*0570*/  F2I.U32.TRUNC.NTZ R6, R6 ;  /* 0x0000000600067305 */ /* 0x000e62000020f000 */
[----:B------:R-:W-:Y:S01]  /*0580*/  LOP3.LUT P0, RZ, R11, 0x7, RZ, 0xc0, !PT ;  /* 0x000000070bff7812 */ /* 0x000fe2000780c0ff */
[----:B------:R-:W-:Y:S01]  /*0590*/  IMAD.IADD R4, R3, 0x1, -R4 ;  /* 0x0000000103047824 */ /* 0x000fe200078e0a04 */
[----:B------:R-:W-:Y:S01]  /*05a0*/  I2FP.F32.U32 R3, R10 ;  /* 0x0000000a00037245 */ /* 0x000fe20000201000 */
[----:B------:R-:W-:Y:S01]  /*05b0*/  IMAD.IADD R5, R0, 0x1, -R5 ;  /* 0x0000000100057824 */ /* 0x000fe200078e0a05 */
[----:B------:R-:W-:Y:S01]  /*05c0*/  ISETP.NE.AND P3, PT, R9, 0x1, PT ;  /* 0x000000010900780c */ /* 0x000fe20003f65270 */
[----:B------:R-:W-:Y:S01]  /*05d0*/  NOP ;  /* 0x0000000000007918 */ /* 0x000fe20000000000 */
[----:B------:R-:W-:Y:S01]  /*05e0*/  NOP ;  /* 0x0000000000007918 */ /* 0x000fe20000000000 */
[----:B------:R-:W-:-:S02]  /*05f0*/  IMAD R5, R5, 0x4, R4 ;  /* 0x0000000405057824 */ /* 0x000fc400078e0204 */
[----:B------:R-:W-:Y:S01]  /*0600*/  FMUL R4, R3, UR4 ;  /* 0x0000000403047c20 */ /* 0x000fe20008400000 */
[----:B------:R-:W-:Y:S02]  /*0610*/  ULDC UR4, c[0x0][0x144] ;  /* 0x0000510000047ab9 */ /* 0x000fe40000000800 */
[----:B------:R-:W-:Y:S01]  /*0620*/  LEA.HI R0, R5, R5, RZ, 0x1 ;  /* 0x0000000505007211 */ /* 0x000fe200078f08ff */
[----:B-1----:R-:W-:Y:S02]  /*0630*/  IMAD.MOV R14, RZ, RZ, -R6 ;  /* 0x000000ffff0e7224 */ /* 0x002fe400078e0a06 */
[----:B------:R-:W1:Y:S01]  /*0640*/  F2I.U32.TRUNC.NTZ R4, R4 ;  /* 0x0000000400047305 */ /* 0x000e62000020f000 */
[----:B------:R-:W-:Y:S01]  /*0650*/  LOP3.LUT R0, R0, 0xfffffffe, RZ, 0xc0, !PT ;  /* 0xfffffffe00007812 */ /* 0x000fe200078ec0ff */
[----:B------:R-:W-:Y:S01]  /*0660*/  IMAD R3, R14, UR4, R7 ;  /* 0x000000040e037c24 */ /* 0x000fe2000f8e0207 */
[----:B------:R-:W-:-:S03]  /*0670*/  ULDC UR4, c[0x0][0x148] ;  /* 0x0000520000047ab9 */ /* 0x000fc60000000800 */
[----:B------:R-:W-:Y:S01]  /*0680*/  IMAD.IADD R0, R5, 0x1, -R0 ;  /* 0x0000000105007824 */ /* 0x000fe200078e0a00 */
[----:B0-----:R-:W-:-:S04]  /*0690*/  ISETP.EQ.U32.AND P1, PT, R12, 0x1, PT ;  /* 0x000000010c00780c */ /* 0x001fc80003f22070 */
[----:B------:R-:W-:Y:S01]  /*06a0*/  ISETP.NE.AND P4, PT, R0, R3, PT ;  /* 0x000000030000720c */ /* 0x000fe20003f85270 */
[----:B------:R-:W-:Y:S01]  /*06b0*/  IMAD.SHL.U32 R0, R5, 0x4, RZ ;  /* 0x0000000405007824 */ /* 0x000fe200078e00ff */
[----:B------:R-:W-:Y:S01]  /*06c0*/  SHF.R.S32.HI R3, RZ, 0x1f, R2 ;  /* 0x0000001fff037819 */ /* 0x000fe20000011402 */
[----:B-1----:R-:W-:-:S03]  /*06d0*/  IMAD.MOV R13, RZ, RZ, -R4 ;  /* 0x000000ffff0d7224 */ /* 0x002fc600078e0a04 */
[----:B------:R-:W-:Y:S01]  /*06e0*/  LEA.HI R3, R3, R2, RZ, 0x2 ;  /* 0x0000000203037211 */ /* 0x000fe200078f10ff */
[----:B------:R-:W-:Y:S01]  /*06f0*/  IMAD.MOV.U32 R4, RZ, RZ, 0x1 ;  /* 0x00000001ff047424 */ /* 0x000fe200078e00ff */
[----:B------:R-:W-:Y:S01]  /*0700*/  LOP3.LUT R5, R5, 0xc, R0, 0x78, !PT ;  /* 0x0000000c05057812 */ /* 0x000fe200078e7800 */
[----:B------:R-:W-:Y:S01]  /*0710*/  IMAD R13, R13, UR4, R10 ;  /* 0x000000040d0d7c24 */ /* 0x000fe2000f8e020a */
[----:B------:R-:W-:Y:S02]  /*0720*/  LOP3.LUT R3, R3, 0xfffffffc, RZ, 0xc0, !PT ;  /* 0xfffffffc03037812 */ /* 0x000fe400078ec0ff */
[C---:B------:R-:W-:Y:S02]  /*0730*/  ISETP.LT.U32.AND P0, PT, R5.reuse, 0x2, !P0 ;  /* 0x000000020500780c */ /* 0x040fe40004701070 */
[----:B------:R-:W-:Y:S01]  /*0740*/  @P4 LEA.HI R0, R5, R5, RZ, 0x1 ;  /* 0x0000000505004211 */ /* 0x000fe200078f08ff */
[----:B------:R-:W-:-:S03]  /*0750*/  IMAD.IADD R14, R2, 0x1, -R3 ;  /* 0x00000001020e7824 */ /* 0x000fc600078e0a03 */
[----:B------:R-:W-:Y:S02]  /*0760*/  @P4 SHF.R.S32.HI R0, RZ, 0x1, R0 ;  /* 0x00000001ff004819 */ /* 0x000fe40000011400 */
[----:B------:R-:W-:Y:S02]  /*0770*/  LOP3.LUT P2, RZ, R9, R14, RZ, 0xfc, !PT ;  /* 0x0000000e09ff7212 */ /* 0x000fe4000784fcff */
[----:B------:R-:W-:Y:S02]  /*0780*/  @P4 ISETP.NE.AND P5, PT, R0, R13, PT ;  /* 0x0000000d0000420c */ /* 0x000fe40003fa5270 */
[----:B------:R-:W-:Y:S02]  /*0790*/  SEL R3, RZ, 0x1, P2 ;  /* 0x00000001ff037807 */ /* 0x000fe40001000000 */
[----:B------:R-:W-:Y:S02]  /*07a0*/  SEL R13, RZ, 0x1, !P0 ;  /* 0x00000001ff0d7807 */ /* 0x000fe40004000000 */
[----:B------:R-:W-:-:S02]  /*07b0*/  @P4 SEL R4, RZ, 0x1, P5 ;  /* 0x00000001ff044807 */ /* 0x000fc40002800000 */
[----:B------:R-:W-:Y:S02]  /*07c0*/  SEL R3, R3, 0x2, P3 ;  /* 0x0000000203037807 */ /* 0x000fe40001800000 */
[----:B------:R-:W-:Y:S01]  /*07d0*/  LOP3.LUT R4, R4, R13, RZ, 0xc0, !PT ;  /* 0x0000000d04047212 */ /* 0x000fe200078ec0ff */
[----:B------:R-:W-:Y:S06]  /*07e0*/  @!P1 BRA `(.L_x_4) ;  /* 0x0000000000089947 */ /* 0x000fec0003800000 */
[----:B------:R-:W-:Y:S01]  /*07f0*/  UCGABAR_ARV ;  /* 0x00000000000079c7 */ /* 0x000fe20008000000 */
[----:B------:R-:W-:Y:S05]  /*0800*/  BRA `(.L_x_5) ;  /* 0x0000000000047947 */ /* 0x000fea0003800000 */
.L_x_4:
[----:B------:R-:W-:Y:S01]  /*0810*/  NOP ;  /* 0x0000000000007918 */ /* 0x000fe20000000000 */
.L_x_5:
[----:B------:R-:W-:Y:S01]  /*0820*/  ULDC.64 UR4, c[0x0][0x618] ;  /* 0x0001860000047ab9 */ /* 0x000fe20000000a00 */
[----:B------:R-:W-:Y:S01]  /*0830*/  ULDC.64 UR12, c[0x0][0x208] ;  /* 0x00008200000c7ab9 */ /* 0x000fe20000000a00 */
[----:B------:R-:W-:-:S04]  /*0840*/  ISETP.NE.U32.AND P0, PT, RZ, UR4, PT ;  /* 0x00000004ff007c0c */ /* 0x000fc8000bf05070 */
[----:B------:R-:W-:-:S13]  /*0850*/  ISETP.NE.AND.EX P0, PT, RZ, UR5, PT, P0 ;  /* 0x00000005ff007c0c */ /* 0x000fda000bf05300 */
[----:B------:R-:W-:Y:S05]  /*0860*/  @!P0 BRA `(.L_x_6) ;  /* 0x00000000001c8947 */ /* 0x000fea0003800000 */
[----:B------:R-:W0:Y:S02]  /*0870*/  LDC.64 R12, c[0x0][0x618] ;  /* 0x00018600ff0c7b82 */ /* 0x000e240000000a00 */
[----:B0-----:R-:W2:Y:S02]  /*0880*/  LDG.E.64 R12, desc[UR12][R12.64] ;  /* 0x0000000c0c0c7981 */ /* 0x001ea4000c1e1b00 */
[----:B--2---:R-:W-:-:S04]  /*0890*/  ISETP.NE.U32.AND P0, PT, R12, RZ, PT ;  /* 0x000000ff0c00720c */ /* 0x004fc80003f05070 */
[----:B------:R-:W-:-:S13]  /*08a0*/  ISETP.NE.AND.EX P0, PT, R13, RZ, PT, P0 ;  /* 0x000000ff0d00720c */ /* 0x000fda0003f05300 */
[----:B------:R-:W-:Y:S05]  /*08b0*/  @!P0 BRA `(.L_x_6) ;  /* 0x0000000000088947 */ /* 0x000fea0003800000 */
[----:B------:R0:W5:Y:S01]  /*08c0*/  LD.E R0, desc[UR12][R12.64] ;  /* 0x0000000c0c007980 */ /* 0x000162000c101900 */
[----:B------:R-:W-:Y:S05]  /*08d0*/  BRA `(.L_x_7) ;  /* 0x0000000000207947 */ /* 0x000fea0003800000 */
.L_x_6:
[----:B------:R-:W-:Y:S02]  /*08e0*/  ULDC.64 UR4, c[0x0][0x608] ;  /* 0x0001820000047ab9 */ /* 0x000fe40000000a00 */
[----:B------:R-:W-:-:S04]  /*08f0*/  ISETP.NE.U32.AND P0, PT, RZ, UR4, PT ;  /* 0x00000004ff007c0c */ /* 0x000fc8000bf05070 */
[----:B------:R-:W-:-:S13]  /*0900*/  ISETP.NE.AND.EX P0, PT, RZ, UR5, PT, P0 ;  /* 0x00000005ff007c0c */ /* 0x000fda000bf05300 */
[----:B------:R-:W-:Y:S05]  /*0910*/  @!P0 BRA `(.L_x_8) ;  /* 0x00000000000c8947 */ /* 0x000fea0003800000 */
[----:B------:R-:W0:Y:S02]  /*0920*/  LDC.64 R12, c[0x0][0x608] ;  /* 0x00018200ff0c7b82 */ /* 0x000e240000000a00 */
[----:B0-----:R1:W5:Y:S01]  /*0930*/  LDG.E R0, desc[UR12][R12.64] ;  /* 0x0000000c0c007981 */ /* 0x001362000c1e1900 */
[----:B------:R-:W-:Y:S05]  /*0940*/  BRA `(.L_x_7) ;  /* 0x0000000000047947 */ /* 0x000fea0003800000 */
.L_x_8:
[----:B------:R-:W2:Y:S02]  /*0950*/  LDC R0, c[0x0][0x600] ;  /* 0x00018000ff007b82 */ /* 0x000ea40000000800 */
.L_x_7:
[----:B------:R-:W-:Y:S02]  /*0960*/  ULDC.64 UR4, c[0x0][0x620] ;  /* 0x0001880000047ab9 */ /* 0x000fe40000000a00 */
[----:B------:R-:W-:-:S04]  /*0970*/  ISETP.NE.U32.AND P0, PT, RZ, UR4, PT ;  /* 0x00000004ff007c0c */ /* 0x000fc8000bf05070 */
[----:B------:R-:W-:-:S13]  /*0980*/  ISETP.NE.AND.EX P0, PT, RZ, UR5, PT, P0 ;  /* 0x00000005ff007c0c */ /* 0x000fda000bf05300 */
[----:B------:R-:W-:Y:S05]  /*0990*/  @!P0 BRA `(.L_x_9) ;  /* 0x00000000001c8947 */ /* 0x000fea0003800000 */
[----:B01----:R-:W0:Y:S02]  /*09a0*/  LDC.64 R12, c[0x0][0x620] ;  /* 0x00018800ff0c7b82 */ /* 0x003e240000000a00 */
[----:B0-----:R-:W3:Y:S02]  /*09b0*/  LDG.E.64 R12, desc[UR12][R12.64] ;  /* 0x0000000c0c0c7981 */ /* 0x001ee4000c1e1b00 */
[----:B---3--:R-:W-:-:S04]  /*09c0*/  ISETP.NE.U32.AND P0, PT, R12, RZ, PT ;  /* 0x000000ff0c00720c */ /* 0x008fc80003f05070 */
[----:B------:R-:W-:-:S13]  /*09d0*/  ISETP.NE.AND.EX P0, PT, R13, RZ, PT, P0 ;  /* 0x000000ff0d00720c */ /* 0x000fda0003f05300 */
[----:B------:R-:W-:Y:S05]  /*09e0*/  @!P0 BRA `(.L_x_9) ;  /* 0x0000000000088947 */ /* 0x000fea0003800000 */
[----:B------:R0:W5:Y:S01]  /*09f0*/  LD.E R2, desc[UR12][R12.64] ;  /* 0x0000000c0c027980 */ /* 0x000162000c101900 */
[----:B------:R-:W-:Y:S05]  /*0a00*/  BRA `(.L_x_10) ;  /* 0x0000000000207947 */ /* 0x000fea0003800000 */
.L_x_9:
[----:B------:R-:W-:Y:S02]  /*0a10*/  ULDC.64 UR4, c[0x0][0x610] ;  /* 0x0001840000047ab9 */ /* 0x000fe40000000a00 */
[----:B------:R-:W-:-:S04]  /*0a20*/  ISETP.NE.U32.AND P0, PT, RZ, UR4, PT ;  /* 0x00000004ff007c0c */ /* 0x000fc8000bf05070 */
[----:B------:R-:W-:-:S13]  /*0a30*/  ISETP.NE.AND.EX P0, PT, RZ, UR5, PT, P0 ;  /* 0x00000005ff007c0c */ /* 0x000fda000bf05300 */
[----:B------:R-:W-:Y:S05]  /*0a40*/  @!P0 BRA `(.L_x_11) ;  /* 0x00000000000c8947 */ /* 0x000fea0003800000 */
[----:B01----:R-:W0:Y:S02]  /*0a50*/  LDC.64 R12, c[0x0][0x610] ;  /* 0x00018400ff0c7b82 */ /* 0x003e240000000a00 */
[----:B0-----:R1:W5:Y:S01]  /*0a60*/  LDG.E R2, desc[UR12][R12.64] ;  /* 0x0000000c0c027981 */ /* 0x001362000c1e1900 */
[----:B------:R-:W-:Y:S05]  /*0a70*/  BRA `(.L_x_10) ;  /* 0x0000000000047947 */ /* 0x000fea0003800000 */
.L_x_11:
[----:B------:R-:W3:Y:S02]  /*0a80*/  LDC R2, c[0x0][0x604] ;  /* 0x00018100ff027b82 */ /* 0x000ee40000000800 */
.L_x_10:
[----:B------:R-:W4:Y:S01]  /*0a90*/  LDC R6, c[0x0][0x3e8] ;  /* 0x0000fa00ff067b82 */ /* 0x000f220000000800 */
[----:B------:R-:W-:Y:S01]  /*0aa0*/  ULDC UR4, c[0x0][0x3dc] ;  /* 0x0000f70000047ab9 */ /* 0x000fe20000000800 */
[----:B------:R-:W-:Y:S01]  /*0ab0*/  ULDC.64 UR6, c[0x0][0x3e0] ;  /* 0x0000f80000067ab9 */ /* 0x000fe20000000a00 */
[----:B------:R-:W-:Y:S02]  /*0ac0*/  UIADD3 UR4, UR4, 0x3f, URZ ;  /* 0x0000003f04047890 */ /* 0x000fe4000fffe03f */
[----:B------:R-:W-:Y:S02]  /*0ad0*/  UIMAD UR6, UR7, UR6, URZ ;  /* 0x00000006070672a4 */ /* 0x000fe4000f8e023f */
[----:B------:R-:W-:-:S04]  /*0ae0*/  USHF.R.S32.HI UR5, URZ, 0x1f, UR4 ;  /* 0x0000001f3f057899 */ /* 0x000fc80008011404 */
[----:B------:R-:W-:-:S04]  /*0af0*/  ULEA.HI UR5, UR5, UR4, URZ, 0x6 ;  /* 0x0000000405057291 */ /* 0x000fc8000f8f303f */
[----:B------:R-:W-:Y:S01]  /*0b00*/  USHF.R.S32.HI UR15, URZ, 0x6, UR5 ;  /* 0x000000063f0f7899 */ /* 0x000fe20008011405 */
[----:B----4-:R-:W-:-:S05]  /*0b10*/  IMAD R6, R6, UR6, RZ ;  /* 0x0000000606067c24 */ /* 0x010fca000f8e02ff */
[----:B------:R-:W-:Y:S01]  /*0b20*/  IMAD R6, R6, UR15, RZ ;  /* 0x0000000f06067c24 */ /* 0x000fe2000f8e02ff */
[----:B------:R-:W-:Y:S06]  /*0b30*/  @!P1 BRA `(.L_x_12) ;  /* 0x00000000000c9947 */ /* 0x000fec0003800000 */
[----:B------:R-:W-:Y:S01]  /*0b40*/  UCGABAR_WAIT ;  /* 0x0000000000007dc7 */ /* 0x000fe20008000000 */
[----:B------:R-:W-:Y:S01]  /*0b50*/  CCTL.IVALL ;  /* 0x00000000ff00798f */ /* 0x000fe20002000000 */
[----:B------:R-:W-:Y:S05]  /*0b60*/  BRA `(.L_x_13) ;  /* 0x0000000000047947 */ /* 0x000fea0003800000 */
.L_x_12:
[----:B------:R-:W-:Y:S06]  /*0b70*/  BAR.SYNC.DEFER_BLOCKING 0x0 ;  /* 0x0000000000007b1d */ /* 0x000fec0000010000 */
.L_x_13:
[----:B------:R-:W-:-:S13]  /*0b80*/  ISETP.NE.AND P0, PT, R9, RZ, PT ;  /* 0x000000ff0900720c */ /* 0x000fda0003f05270 */
[----:B------:R-:W-:Y:S05]  /*0b90*/  @!P0 BRA `(.L_x_14) ;  /* 0x0000002c00f48947 */ /* 0x000fea0003800000 */
[----:B------:R-:W-:-:S13]  /*0ba0*/  ISETP.NE.AND P0, PT, R9, 0x1, PT ;  /* 0x000000010900780c */ /* 0x000fda0003f05270 */
[----:B------:R-:W-:Y:S05]  /*0bb0*/  @P0 EXIT ;  /* 0x000000000000094d */ /* 0x000fea0003800000 */
[----:B------:R-:W-:Y:S01]  /*0bc0*/  ISETP.GE.AND P0, PT, R6, 0x1, PT ;  /* 0x000000010600780c */ /* 0x000fe20003f06270 */
[----:B------:R-:W-:Y:S01]  /*0bd0*/  UMOV UR4, URZ ;  /* 0x0000003f00047c82 */ /* 0x000fe20008000000 */
[----:B------:R-:W-:Y:S02]  /*0be0*/  CS2R R54, SRZ ;  /* 0x0000000000367805 */ /* 0x000fe4000001ff00 */
[----:B------:R-:W-:Y:S02]  /*0bf0*/  CS2R R24, SRZ ;  /* 0x0000000000187805 */ /* 0x000fe4000001ff00 */
[----:B------:R-:W-:Y:S02]  /*0c00*/  CS2R R26, SRZ ;  /* 0x00000000001a7805 */ /* 0x000fe4000001ff00 */
[----:B------:R-:W-:Y:S02]  /*0c10*/  CS2R R28, SRZ ;  /* 0x00000000001c7805 */ /* 0x000fe4000001ff00 */
[----:B------:R-:W-:-:S02]  /*0c20*/  CS2R R30, SRZ ;  /* 0x00000000001e7805 */ /* 0x000fc4000001ff00 */
[----:B------:R-:W-:Y:S02]  /*0c30*/  CS2R R32, SRZ ;  /* 0x0000000000207805 */ /* 0x000fe4000001ff00 */
        /* <DEDUP_REMOVED lines=9> */
[----:B------:R-:W-:Y:S01]  /*0cd0*/  CS2R R52, SRZ ;  /* 0x0000000000347805 */ /* 0x000fe2000001ff00 */
[----:B------:R-:W-:Y:S06]  /*0ce0*/  @!P0 BRA `(.L_x_15) ;  /* 0x0000000000a48947 */ /* 0x000fec0003800000 */
[----:B------:R-:W-:-:S04]  /*0cf0*/  LOP3.LUT R7, R3, 0x1, RZ, 0xfc, !PT ;  /* 0x0000000103077812 */ /* 0x000fc800078efcff */
[----:B------:R-:W-:-:S13]  /*0d00*/  ISETP.NE.AND P0, PT, R7, 0x3, PT ;  /* 0x000000030700780c */ /* 0x000fda0003f05270 */
[----:B------:R-:W-:Y:S05]  /*0d10*/  @!P0 BRA `(.L_x_16) ;  /* 0x0000000000048947 */ /* 0x000fea0003800000 */
[----:B------:R-:W-:Y:S01]  /*0d20*/  BPT.TRAP 0x1 ;  /* 0x000000040000795c */ /* 0x000fe20000300000 */
.L_x_16:
[----:B------:R-:W4:Y:S01]  /*0d30*/  S2UR UR5, SR_CgaCtaId ;  /* 0x00000000000579c3 */ /* 0x000f220000008800 */
[----:B------:R-:W-:Y:S01]  /*0d40*/  SHF.L.U32 R7, RZ, 0x1f, RZ ;  /* 0x0000001fff077819 */ /* 0x000fe200000006ff */
[----:B------:R-:W-:Y:S02]  /*0d50*/  UMOV UR4, 0x400 ;  /* 0x0000040000047882 */ /* 0x000fe40000000000 */
[----:B----4-:R-:W-:-:S12]  /*0d60*/  ULEA UR5, UR5, UR4, 0x18 ;  /* 0x0000000405057291 */ /* 0x010fd8000f8ec03f */
.L_x_17:
[----:B----4-:R-:W-:-:S04]  /*0d70*/  IMAD.U32 R8, RZ, RZ, UR5 ;  /* 0x00000005ff087e24 */ /* 0x010fc8000f8e00ff */
[----:B------:R4:W0:Y:S03]  /*0d80*/  SYNCS.PHASECHK.TRANS64.TRYWAIT P0, [R8+URZ+0x38000], R7 ;  /* 0x03800007080075a7 */ /* 0x000826000800017f */
[----:B0-----:R-:W-:Y:S05]  /*0d90*/  @!P0 NANOSLEEP.SYNCS 0x989680 ;  /* 0x009896800000895d */ /* 0x001fea0003900000 */
[----:B------:R-:W0:Y:S02]  /*0da0*/  @!P0 SYNCS.PHASECHK.TRANS64 P0, [R8+URZ+0x38000], R7 ;  /* 0x03800007080085a7 */ /* 0x000e24000800007f */
[----:B0-----:R-:W-:Y:S05]  /*0db0*/  @!P0 BRA `(.L_x_17) ;  /* 0xfffffffc00ec8947 */ /* 0x001fea000383ffff */
[----:B------:R-:W-:Y:S01]  /*0dc0*/  USHF.R.U32.HI UR4, URZ, 0x4, UR5 ;  /* 0x000000043f047899 */ /* 0x000fe20008011605 */
[----:B------:R-:W-:Y:S01]  /*0dd0*/  WARPGROUP.ARRIVE ;  /* 0x00000000000079c5 */ /* 0x000fe20000000000 */
[----:B------:R-:W-:Y:S02]  /*0de0*/  UIADD3 UR5, UR5, 0x1c000, URZ ;  /* 0x0001c00005057890 */ /* 0x000fe4000fffe03f */
[----:B------:R-:W-:Y:S02]  /*0df0*/  ULOP3.LUT UR4, UR4, 0x3fff, URZ, 0xc0, !UPT ;  /* 0x00003fff04047892 */ /* 0x000fe4000f8ec03f */
[----:B------:R-:W-:Y:S02]  /*0e00*/  USHF.R.U32.HI UR5, URZ, 0x4, UR5 ;  /* 0x000000043f057899 */ /* 0x000fe40008011605 */
[----:B------:R-:W-:Y:S02]  /*0e10*/  ULOP3.LUT UR9, UR4, 0x10000, URZ, 0xfc, !UPT ;  /* 0x0001000004097892 */ /* 0x000fe4000f8efc3f */
[----:B------:R-:W-:Y:S01]  /*0e20*/  ULOP3.LUT UR8, UR5, 0x3fff, URZ, 0xc0, !UPT ;  /* 0x00003fff05087892 */ /* 0x000fe2000f8ec03f */
[----:B------:R-:W-:-:S02]  /*0e30*/  UMOV UR7, 0x40000040 ;  /* 0x4000004000077882 */ /* 0x000fc40000000000 */
[----:B------:R-:W-:Y:S02]  /*0e40*/  UMOV UR5, 0x40000040 ;  /* 0x4000004000057882 */ /* 0x000fe40000000000 */
[----:B------:R-:W-:Y:S02]  /*0e50*/  UMOV UR4, UR9 ;  /* 0x0000000900047c82 */ /* 0x000fe40008000000 */
[----:B------:R-:W-:Y:S02]  /*0e60*/  UMOV UR6, UR8 ;  /* 0x0000000800067c82 */ /* 0x000fe40008000000 */
[----:B------:R-:W-:Y:S01]  /*0e70*/  HGMMA.64x64x16.F32 R24, gdesc[UR4].tnspB, RZ, !UPT ;  /* 0x40e00000041879f0 */ /* 0x000fe2000c7008ff */
[----:B------:R-:W-:Y:S02]  /*0e80*/  UIADD3 UR4, UR9, 0x2, URZ ;  /* 0x0000000209047890 */ /* 0x000fe4000fffe03f */
[----:B------:R-:W-:Y:S01]  /*0e90*/  UIADD3 UR6, UR8, 0x80, URZ ;  /* 0x0000008008067890 */ /* 0x000fe2000fffe03f */
[----:B------:R-:W-:Y:S01]  /*0ea0*/  UMOV UR5, 0x40000040 ;  /* 0x4000004000057882 */ /* 0x000fe20000000000 */
[----:B------:R-:W-:-:S07]  /*0eb0*/  UMOV UR7, 0x40000040 ;  /* 0x4000004000077882 */ /* 0x000fce0000000000 */
[----:B------:R-:W-:Y:S01]  /*0ec0*/  HGMMA.64x64x16.F32 R24, gdesc[UR4].tnspB, R24 ;  /* 0x40e00000041879f0 */ /* 0x000fe20008700818 */
        /* <DEDUP_REMOVED lines=9> */
[----:B------:R-:W-:Y:S01]  /*0f60*/  HGMMA.64x64x16.F32 R24, gdesc[UR4].tnspB, R24, gsb0 ;  /* 0x40e00000041879f0 */ /* 0x000fe20008000818 */
[----:B------:R-:W-:-:S05]  /*0f70*/  UMOV UR4, 0x1 ;  /* 0x0000000100047882 */ /* 0x000fca0000000000 */
.L_x_15:
[----:B----4-:R-:W-:-:S05]  /*0f80*/  VIMNMX R7, R6, 0x1, PT ;  /* 0x0000000106077848 */ /* 0x010fca0003fe0100 */
[----:B------:R-:W-:-:S05]  /*0f90*/  IMAD.IADD R7, R6, 0x1, -R7 ;  /* 0x0000000106077824 */ /* 0x000fca00078e0a07 */
[----:B------:R-:W-:-:S13]  /*0fa0*/  ISETP.GE.AND P0, PT, R7, 0x1, PT ;  /* 0x000000010700780c */ /* 0x000fda0003f06270 */
[----:B------:R-:W-:Y:S05]  /*0fb0*/  @!P0 BRA `(.L_x_18) ;  /* 0x0000000400188947 */ /* 0x000fea0003800000 */
[----:B------:R-:W4:Y:S01]  /*0fc0*/  S2UR UR6, SR_CgaCtaId ;  /* 0x00000000000679c3 */ /* 0x000f220000008800 */
[----:B------:R-:W-:Y:S01]  /*0fd0*/  UMOV UR5, 0x400 ;  /* 0x0000040000057882 */ /* 0x000fe20000000000 */
[----:B01----:R-:W-:Y:S01]  /*0fe0*/  LOP3.LUT R13, R3, 0x1, RZ, 0xfc, !PT ;  /* 0x00000001030d7812 */ /* 0x003fe200078efcff */
[----:B------:R-:W-:Y:S01]  /*0ff0*/  IMAD.MOV.U32 R12, RZ, RZ, RZ ;  /* 0x000000ffff0c7224 */ /* 0x000fe200078e00ff */
[----:B------:R-:W-:Y:S01]  /*1000*/  UISETP.NE.U32.AND UP0, UPT, UR4, URZ, UPT ;  /* 0x0000003f0400728c */ /* 0x000fe2000bf05070 */
[----:B------:R-:W-:Y:S02]  /*1010*/  IMAD.MOV.U32 R8, RZ, RZ, R7 ;  /* 0x000000ffff087224 */ /* 0x000fe400078e0007 */
[----:B------:R-:W-:Y:S01]  /*1020*/  IMAD.MOV.U32 R9, RZ, RZ, RZ ;  /* 0x000000ffff097224 */ /* 0x000fe200078e00ff */
[----:B----4-:R-:W-:-:S04]  /*1030*/  ULEA UR7, UR6, UR5, 0x18 ;  /* 0x0000000506077291 */ /* 0x010fc8000f8ec03f */
[----:B------:R-:W-:Y:S02]  /*1040*/  USHF.R.U32.HI UR5, URZ, 0x4, UR7 ;  /* 0x000000043f057899 */ /* 0x000fe40008011607 */
[----:B------:R-:W-:Y:S02]  /*1050*/  UIADD3 UR6, UR7, 0x1c000, URZ ;  /* 0x0001c00007067890 */ /* 0x000fe4000fffe03f */
[----:B------:R-:W-:Y:S02]  /*1060*/  ULOP3.LUT UR5, UR5, 0x3fff, URZ, 0xc0, !UPT ;  /* 0x00003fff05057892 */ /* 0x000fe4000f8ec03f */
[----:B------:R-:W-:Y:S02]  /*1070*/  USHF.R.U32.HI UR6, URZ, 0x4, UR6 ;  /* 0x000000043f067899 */ /* 0x000fe40008011606 */
[----:B------:R-:W-:Y:S02]  /*1080*/  ULOP3.LUT UR14, UR5, 0x10000, URZ, 0xfc, !UPT ;  /* 0x00010000050e7892 */ /* 0x000fe4000f8efc3f */
[----:B------:R-:W-:-:S12]  /*1090*/  ULOP3.LUT UR15, UR6, 0x3fff, URZ, 0xc0, !UPT ;  /* 0x00003fff060f7892 */ /* 0x000fd8000f8ec03f */
.L_x_23:
[----:B------:R-:W-:-:S13]  /*10a0*/  ISETP.NE.AND P1, PT, R13, 0x3, PT ;  /* 0x000000030d00780c */ /* 0x000fda0003f25270 */
[----:B------:R-:W-:Y:S05]  /*10b0*/  @!P1 BRA `(.L_x_19) ;  /* 0x0000000000049947 */ /* 0x000fea0003800000 */
[----:B------:R-:W-:Y:S01]  /*10c0*/  BPT.TRAP 0x1 ;  /* 0x000000040000795c */ /* 0x000fe20000300000 */
.L_x_19:
[----:B------:R-:W-:Y:S01]  /*10d0*/  SHF.L.U32 R10, R12, 0x1f, RZ ;  /* 0x0000001f0c0a7819 */ /* 0x000fe200000006ff */
[----:B------:R-:W-:-:S12]  /*10e0*/  ULEA UR5, UR4, UR7, 0x3 ;  /* 0x0000000704057291 */ /* 0x000fd8000f8e183f */
.L_x_20:
[----:B0-----:R-:W-:-:S04]  /*10f0*/  IMAD.U32 R11, RZ, RZ, UR5 ;  /* 0x00000005ff0b7e24 */ /* 0x001fc8000f8e00ff */
[----:B------:R0:W1:Y:S03]  /*1100*/  SYNCS.PHASECHK.TRANS64.TRYWAIT P0, [R11+URZ+0x38000], R10 ;  /* 0x0380000a0b0075a7 */ /* 0x000066000800017f */
[----:B-1----:R-:W-:Y:S05]  /*1110*/  @!P0 NANOSLEEP.SYNCS 0x989680 ;  /* 0x009896800000895d */ /* 0x002fea0003900000 */
[----:B------:R-:W1:Y:S02]  /*1120*/  @!P0 SYNCS.PHASECHK.TRANS64 P0, [R11+URZ+0x38000], R10 ;  /* 0x0380000a0b0085a7 */ /* 0x000e64000800007f */
[----:B-1----:R-:W-:Y:S05]  /*1130*/  @!P0 BRA `(.L_x_20) ;  /* 0xfffffffc00ec8947 */ /* 0x002fea000383ffff */
[----:B------:R-:W-:Y:S01]  /*1140*/  ULEA UR5, UR4, UR14, 0x9 ;  /* 0x0000000e04057291 */ /* 0x000fe2000f8e483f */
[----:B------:R-:W-:Y:S01]  /*1150*/  WARPGROUP.ARRIVE ;  /* 0x00000000000079c5 */ /* 0x000fe20000000000 */
[----:B------:R-:W-:Y:S01]  /*1160*/  ULEA UR6, UR4, UR15, 0x9 ;  /* 0x0000000f04067291 */ /* 0x000fe2000f8e483f */
[----:B------:R-:W-:Y:S01]  /*1170*/  UMOV UR9, 0x40000040 ;  /* 0x4000004000097882 */ /* 0x000fe20000000000 */
[----:B------:R-:W-:-:S03]  /*1180*/  UMOV UR11, 0x40000040 ;  /* 0x40000040000b7882 */ /* 0x000fc60000000000 */
[----:B------:R-:W-:Y:S02]  /*1190*/  UMOV UR8, UR5 ;  /* 0x0000000500087c82 */ /* 0x000fe40008000000 */
[----:B------:R-:W-:Y:S02]  /*11a0*/  UMOV UR10, UR6 ;  /* 0x00000006000a7c82 */ /* 0x000fe40008000000 */
[----:B------:R-:W-:Y:S01]  /*11b0*/  HGMMA.64x64x16.F32 R24, gdesc[UR8].tnspB, R24, UP0 ;  /* 0x40e00000081879f0 */ /* 0x000fe2000bf00818 */
        /* <DEDUP_REMOVED lines=14> */
[----:B------:R-:W-:Y:S03]  /*12a0*/  HGMMA.64x64x16.F32 R24, gdesc[UR8].tnspB, R24, gsb0 ;  /* 0x40e00000081879f0 */ /* 0x000fe60008000818 */
[----:B------:R-:W-:Y:S02]  /*12b0*/  WARPGROUP.DEPBAR.LE gsb0, 0x1 ;  /* 0x00008000000079c5 */ /* 0x000fe40000010100 */
[----:B------:R-:W-:Y:S05]  /*12c0*/  @!P1 BRA `(.L_x_21) ;  /* 0x0000000000049947 */ /* 0x000fea0003800000 */
[----:B------:R-:W-:Y:S01]  /*12d0*/  BPT.TRAP 0x1 ;  /* 0x000000040000795c */ /* 0x000fe20000300000 */
.L_x_21:
[----:B------:R-:W-:-:S13]  /*12e0*/  ISETP.NE.AND P0, PT, R4, RZ, PT ;  /* 0x000000ff0400720c */ /* 0x000fda0003f05270 */
[----:B0-----:R-:W-:-:S05]  /*12f0*/  @P0 LEA R10, R9, UR7, 0x3 ;  /* 0x00000007090a0c11 */ /* 0x001fca000f8e18ff */
[----:B------:R-:W-:-:S05]  /*1300*/  @P0 VIADD R10, R10, 0x38070 ;  /* 0x000380700a0a0836 */ /* 0x000fca0000000000 */
[----:B------:R-:W-:-:S04]  /*1310*/  @P0 PRMT R10, R5, 0x654, R10 ;  /* 0x00000654050a0816 */ /* 0x000fc8000000000a */
[----:B------:R0:W-:Y:S01]  /*1320*/  @P0 SYNCS.ARRIVE.TRANS64.RED.A1T0 RZ, [R10+URZ], RZ ;  /* 0x000000ff0aff09a7 */ /* 0x0001e2000810043f */
[----:B------:R-:W-:-:S13]  /*1330*/  ISETP.GT.U32.AND P0, PT, R3, 0x1, PT ;  /* 0x000000010300780c */ /* 0x000fda0003f04070 */
[----:B0-----:R-:W-:Y:S05]  /*1340*/  @P0 BRA `(.L_x_22) ;  /* 0x0000000000040947 */ /* 0x001fea0003800000 */
[----:B------:R-:W-:Y:S01]  /*1350*/  BPT.TRAP 0x1 ;  /* 0x000000040000795c */ /* 0x000fe20000300000 */
.L_x_22:
[----:B------:R-:W-:Y:S01]  /*1360*/  UIADD3 UR4, UR4, 0x1, URZ ;  /* 0x0000000104047890 */ /* 0x000fe2000fffe03f */
[C---:B------:R-:W-:Y:S01]  /*1370*/  ISETP.GT.AND P1, PT, R8.reuse, 0x1, PT ;  /* 0x000000010800780c */ /* 0x040fe20003f24270 */
[----:B------:R-:W-:Y:S02]  /*1380*/  VIADD R9, R9, 0x1 ;  /* 0x0000000109097836 */ /* 0x000fe40000000000 */
[----:B------:R-:W-:Y:S01]  /*1390*/  UISETP.NE.AND UP0, UPT, UR4, 0xe, UPT ;  /* 0x0000000e0400788c */ /* 0x000fe2000bf05270 */
[----:B------:R-:W-:Y:S02]  /*13a0*/  VIADD R8, R8, 0xffffffff ;  /* 0xffffffff08087836 */ /* 0x000fe40000000000 */
[C---:B------:R-:W-:Y:S01]  /*13b0*/  ISETP.NE.AND P0, PT, R9.reuse, 0xe, PT ;  /* 0x0000000e0900780c */ /* 0x040fe20003f05270 */
[----:B------:R-:W-:Y:S02]  /*13c0*/  USEL UR5, URZ, 0x1, UP0 ;  /* 0x000000013f057887 */ /* 0x000fe40008000000 */
[----:B------:R-:W-:Y:S01]  /*13d0*/  USEL UR4, UR4, URZ, UP0 ;  /* 0x0000003f04047287 */ /* 0x000fe20008000000 */
[----:B------:R-:W-:Y:S01]  /*13e0*/  SEL R9, R9, RZ, P0 ;  /* 0x000000ff09097207 */ /* 0x000fe20000000000 */
[----:B------:R-:W-:-:S02]  /*13f0*/  UPLOP3.LUT UP0, UPT, UPT, UPT, UPT, 0x80, 0x0 ;  /* 0x000000000000789c */ /* 0x000fc40003f0f070 */
[----:B------:R-:W-:Y:S01]  /*1400*/  LOP3.LUT R12, R12, UR5, RZ, 0x3c, !PT ;  /* 0x000000050c0c7c12 */ /* 0x000fe2000f8e3cff */
[----:B------:R-:W-:Y:S08]  /*1410*/  @P1 BRA `(.L_x_23) ;  /* 0xfffffffc00201947 */ /* 0x000ff0000383ffff */
.L_x_18:
[----:B------:R-:W-:Y:S01]  /*1420*/  ISETP.GE.AND P0, PT, R6, 0x1, PT ;  /* 0x000000010600780c */ /* 0x000fe20003f06270 */
[----:B------:R-:W-:-:S12]  /*1430*/  WARPGROUP.DEPBAR.LE gsb0, 0x0 ;  /* 0x00008000000079c5 */ /* 0x000fd80000010000 */
[----:B------:R-:W-:Y:S05]  /*1440*/  @!P0 BRA `(.L_x_24) ;  /* 0x0000000000588947 */ /* 0x000fea0003800000 */
[----:B------:R-:W-:-:S04]  /*1450*/  LOP3.LUT R6, R3, 0x1, RZ, 0xfc, !PT ;  /* 0x0000000103067812 */ /* 0x000fc800078efcff */
[----:B------:R-:W-:-:S13]  /*1460*/  ISETP.NE.AND P0, PT, R6, 0x3, PT ;  /* 0x000000030600780c */ /* 0x000fda0003f05270 */
[----:B------:R-:W-:Y:S05]  /*1470*/  @!P0 BRA `(.L_x_25) ;  /* 0x0000000000048947 */ /* 0x000fea0003800000 */
[----:B------:R-:W-:Y:S01]  /*1480*/  BPT.TRAP 0x1 ;  /* 0x000000040000795c */ /* 0x000fe20000300000 */
.L_x_25:
[----:B------:R-:W-:Y:S01]  /*1490*/  ISETP.NE.AND P0, PT, R4, RZ, PT ;  /* 0x000000ff0400720c */ /* 0x000fe20003f05270 */
[----:B------:R-:W-:Y:S01]  /*14a0*/  BSSY B0, `(.L_x_26) ;  /* 0x000000e000007945 */ /* 0x000fe20003800000 */
[----:B------:R-:W-:-:S11]  /*14b0*/  ISETP.GT.U32.AND P1, PT, R3, 0x1, PT ;  /* 0x000000010300780c */ /* 0x000fd60003f24070 */
[----:B------:R-:W-:Y:S05]  /*14c0*/  @!P0 BRA `(.L_x_27) ;  /* 0x00000000002c8947 */ /* 0x000fea0003800000 */
[----:B------:R-:W4:Y:S01]  /*14d0*/  S2R R4, SR_CgaCtaId ;  /* 0x0000000000047919 */ /* 0x000f220000008800 */
[----:B------:R-:W-:Y:S02]  /*14e0*/  SHF.R.U32.HI R8, RZ, 0x1, R7 ;  /* 0x00000001ff087819 */ /* 0x000fe40000011607 */
[----:B------:R-:W-:-:S03]  /*14f0*/  MOV R3, 0x400 ;  /* 0x0000040000037802 */ /* 0x000fc60000000f00 */
[----:B------:R-:W-:-:S05]  /*1500*/  IMAD.WIDE.U32 R8, R8, -0x6db6db6d, RZ ;  /* 0x9249249308087825 */ /* 0x000fca00078e00ff */
[----:B------:R-:W-:-:S05]  /*1510*/  SHF.R.U32.HI R8, RZ, 0x2, R9 ;  /* 0x00000002ff087819 */ /* 0x000fca0000011609 */
[----:B------:R-:W-:Y:S01]  /*1520*/  IMAD R7, R8, -0xe, R7 ;  /* 0xfffffff208077824 */ /* 0x000fe200078e0207 */
[----:B----4-:R-:W-:-:S05]  /*1530*/  LEA R4, R4, R3, 0x18 ;  /* 0x0000000304047211 */ /* 0x010fca00078ec0ff */
[----:B------:R-:W-:-:S04]  /*1540*/  IMAD R7, R7, 0x8, R4 ;  /* 0x0000000807077824 */ /* 0x000fc800078e0204 */
[----:B------:R-:W-:-:S05]  /*1550*/  VIADD R4, R7, 0x38070 ;  /* 0x0003807007047836 */ /* 0x000fca0000000000 */
[----:B------:R-:W-:-:S04]  /*1560*/  PRMT R4, R5, 0x654, R4 ;  /* 0x0000065405047816 */ /* 0x000fc80000000004 */
[----:B------:R4:W-:Y:S03]  /*1570*/  SYNCS.ARRIVE.TRANS64.RED.A1T0 RZ, [R4+URZ], RZ ;  /* 0x000000ff04ff79a7 */ /* 0x0009e6000810043f */
.L_x_27:
[----:B------:R-:W-:Y:S05]  /*1580*/  BSYNC B0 ;  /* 0x0000000000007941 */ /* 0x000fea0003800000 */
.L_x_26:
[----:B------:R-:W-:Y:S05]  /*1590*/  @P1 BRA `(.L_x_24) ;  /* 0x0000000000041947 */ /* 0x000fea0003800000 */
[----:B------:R-:W-:Y:S01]  /*15a0*/  BPT.TRAP 0x1 ;  /* 0x000000040000795c */ /* 0x000fe20000300000 */
.L_x_24:
[----:B------:R-:W4:Y:S01]  /*15b0*/  S2R R3, SR_TID.X ;  /* 0x0000000000037919 */ /* 0x000f220000002100 */
[----:B------:R-:W-:Y:S01]  /*15c0*/  ULDC.64 UR4, c[0x0][0x280] ;  /* 0x0000a00000047ab9 */ /* 0x000fe20000000a00 */
[----:B------:R-:W0:Y:S01]  /*15d0*/  S2R R9, SR_CTAID.Y ;  /* 0x0000000000097919 */ /* 0x000e220000002600 */
[----:B------:R-:W2:Y:S01]  /*15e0*/  S2R R11, SR_CTAID.X ;  /* 0x00000000000b7919 */ /* 0x000ea20000002500 */
[----:B----4-:R-:W-:-:S04]  /*15f0*/  SHF.R.S32.HI R4, RZ, 0x1f, R3 ;  /* 0x0000001fff047819 */ /* 0x010fc80000011403 */
[----:B------:R-:W-:Y:S01]  /*1600*/  LEA.HI R4, R4, R3, RZ, 0x7 ;  /* 0x0000000304047211 */ /* 0x000fe200078f38ff */
[----:B0-----:R-:W-:-:S03]  /*1610*/  IMAD.SHL.U32 R9, R9, 0x40, RZ ;  /* 0x0000004009097824 */ /* 0x001fc600078e00ff */
[----:B------:R-:W-:Y:S02]  /*1620*/  LOP3.LUT R4, R4, 0xffffff80, RZ, 0xc0, !PT ;  /* 0xffffff8004047812 */ /* 0x000fe400078ec0ff */
[----:B------:R-:W-:-:S03]  /*1630*/  ISETP.GE.AND P0, PT, R9, UR5, PT ;  /* 0x0000000509007c0c */ /* 0x000fc6000bf06270 */
[----:B-1----:R-:W-:Y:S02]  /*1640*/  IMAD.IADD R12, R3, 0x1, -R4 ;  /* 0x00000001030c7824 */ /* 0x002fe400078e0a04 */
[----:B--2---:R-:W-:-:S03]  /*1650*/  IMAD.SHL.U32 R3, R11, 0x40, RZ ;  /* 0x000000400b037824 */ /* 0x004fc600078e00ff */
[----:B------:R-:W-:Y:S02]  /*1660*/  SHF.R.S32.HI R15, RZ, 0x1f, R12 ;  /* 0x0000001fff0f7819 */ /* 0x000fe4000001140c */
[----:B------:R-:W-:Y:S02]  /*1670*/  ISETP.GE.OR P0, PT, R3, UR4, P0 ;  /* 0x0000000403007c0c */ /* 0x000fe40008706670 */
[----:B------:R-:W-:-:S04]  /*1680*/  LEA.HI R4, R15, R12, RZ, 0x2 ;  /* 0x0000000c0f047211 */ /* 0x000fc800078f10ff */
[--C-:B------:R-:W-:Y:S02]  /*1690*/  SHF.R.S32.HI R8, RZ, 0x2, R4.reuse ;  /* 0x00000002ff087819 */ /* 0x100fe40000011404 */
[----:B------:R-:W-:-:S04]  /*16a0*/  SHF.R.S32.HI R5, RZ, 0x1f, R4 ;  /* 0x0000001fff057819 */ /* 0x000fc80000011404 */
[----:B------:R-:W-:-:S04]  /*16b0*/  LEA.HI R5, R5, R8, RZ, 0x3 ;  /* 0x0000000805057211 */ /* 0x000fc800078f18ff */
[----:B------:R-:W-:Y:S01]  /*16c0*/  LOP3.LUT R13, R5, 0xfffffff8, RZ, 0xc0, !PT ;  /* 0xfffffff8050d7812 */ /* 0x000fe200078ec0ff */
[----:B------:R-:W-:Y:S06]  /*16d0*/  @P0 EXIT ;  /* 0x000000000000094d */ /* 0x000fec0003800000 */
[----:B------:R-:W0:Y:S01]  /*16e0*/  LDC.64 R6, c[0x0][0x658] ;  /* 0x00019600ff067b82 */ /* 0x000e220000000a00 */
[----:B------:R-:W-:Y:S01]  /*16f0*/  LOP3.LUT R5, R4, 0x7ffffffc, RZ, 0xc0, !PT ;  /* 0x7ffffffc04057812 */ /* 0x000fe200078ec0ff */
[----:B------:R-:W-:Y:S01]  /*1700*/  IMAD.IADD R4, R8, 0x1, -R13 ;  /* 0x0000000108047824 */ /* 0x000fe200078e0a0d */
[----:B------:R-:W-:Y:S02]  /*1710*/  LEA.HI R10, R15, R12, RZ, 0x5 ;  /* 0x0000000c0f0a7211 */ /* 0x000fe400078f28ff */
[----:B---3-5:R-:W-:Y:S01]  /*1720*/  FSETP.NEU.AND P1, PT, R2, RZ, PT ;  /* 0x000000ff0200720b */ /* 0x028fe20003f2d000 */
[----:B------:R-:W-:Y:S01]  /*1730*/  IMAD.IADD R8, R12, 0x1, -R5 ;  /* 0x000000010c087824 */ /* 0x000fe200078e0a05 */
[----:B------:R-:W-:Y:S02]  /*1740*/  SHF.R.S32.HI R5, RZ, 0x1f, R4 ;  /* 0x0000001fff057819 */ /* 0x000fe40000011404 */
[----:B------:R-:W-:Y:S01]  /*1750*/  SHF.R.S32.HI R13, RZ, 0x5, R10 ;  /* 0x00000005ff0d7819 */ /* 0x000fe2000001140a */
[----:B------:R-:W-:-:S02]  /*1760*/  IMAD.SHL.U32 R12, R8, 0x2, RZ ;  /* 0x00000002080c7824 */ /* 0x000fc400078e00ff */
[----:B------:R-:W-:-:S03]  /*1770*/  IMAD.WIDE R10, R11, 0x40, R4 ;  /* 0x000000400b0a7825 */ /* 0x000fc600078e0204 */
[----:B------:R-:W-:Y:S01]  /*1780*/  SHF.R.S32.HI R14, RZ, 0x1f, R12 ;  /* 0x0000001fff0e7819 */ /* 0x000fe2000001140c */
[----:B------:R-:W-:Y:S01]  /*1790*/  IMAD R5, R13, -0x10, -R3 ;  /* 0xfffffff00d057824 */ /* 0x000fe200078e0a03 */
[----:B------:R-:W-:Y:S01]  /*17a0*/  IADD3 R8, P0, R9, R12, RZ ;  /* 0x0000000c09087210 */ /* 0x000fe20007f1e0ff */
[----:B------:R-:W-:Y:S01]  /*17b0*/  IMAD.WIDE R10, R13, 0x10, R10 ;  /* 0x000000100d0a7825 */ /* 0x000fe200078e020a */
[----:B------:R-:W-:Y:S02]  /*17c0*/  IADD3 R3, -R12, UR5, -R9 ;  /* 0x000000050c037c10 */ /* 0x000fe4000fffe909 */
[----:B------:R-:W-:Y:S02]  /*17d0*/  LEA.HI.X.SX32 R9, R9, R14, 0x1, P0 ;  /* 0x0000000e09097211 */ /* 0x000fe400000f0eff */
[----:B------:R-:W-:Y:S01]  /*17e0*/  IADD3 R4, R5, UR4, -R4 ;  /* 0x0000000405047c10 */ /* 0x000fe2000fffe804 */
[-C--:B0-----:R-:W-:Y:S01]  /*17f0*/  IMAD R5, R11, R6.reuse, RZ ;  /* 0x000000060b057224 */ /* 0x081fe200078e02ff */
[----:B------:R-:W-:Y:S01]  /*1800*/  ISETP.GT.AND P0, PT, R3, RZ, PT ;  /* 0x000000ff0300720c */ /* 0x000fe20003f04270 */
[----:B------:R-:W-:Y:S01]  /*1810*/  IMAD.WIDE.U32 R12, R10, R6, R8 ;  /* 0x000000060a0c7225 */ /* 0x000fe200078e0008 */
[----:B------:R-:W-:-:S02]  /*1820*/  SHF.L.U64.HI R16, R6, 0x3, R7 ;  /* 0x0000000306107819 */ /* 0x000fc40000010207 */
[----:B------:R-:W-:Y:S01]  /*1830*/  ISETP.GT.AND P2, PT, R4, RZ, P0 ;  /* 0x000000ff0400720c */ /* 0x000fe20000744270 */
[----:B------:R-:W-:Y:S02]  /*1840*/  IMAD R5, R10, R7, R5 ;  /* 0x000000070a057224 */ /* 0x000fe400078e0205 */
[----:B------:R-:W-:Y:S02]  /*1850*/  IMAD.SHL.U32 R17, R6, 0x8, RZ ;  /* 0x0000000806117824 */ /* 0x000fe400078e00ff */
[----:B------:R-:W-:Y:S01]  /*1860*/  IMAD.IADD R19, R13, 0x1, R5 ;  /* 0x000000010d137824 */ /* 0x000fe200078e0205 */
[----:B------:R-:W-:Y:S07]  /*1870*/  @!P1 BRA `(.L_x_28) ;  /* 0x00000018001c9947 */ /* 0x000fee0003800000 */
[----:B------:R-:W-:Y:S01]  /*1880*/  ULDC.64 UR6, c[0x0][0x630] ;  /* 0x00018c0000067ab9 */ /* 0x000fe20000000a00 */
[----:B------:R-:W-:Y:S01]  /*1890*/  ULDC.64 UR8, c[0x0][0x628] ;  /* 0x00018a0000087ab9 */ /* 0x000fe20000000a00 */
[----:B------:R-:W-:Y:S01]  /*18a0*/  IMAD R5, R11, UR6, RZ ;  /* 0x000000060b057c24 */ /* 0x000fe2000f8e02ff */
[----:B------:R-:W-:Y:S01]  /*18b0*/  ULDC.64 UR4, c[0x0][0x650] ;  /* 0x0001940000047ab9 */ /* 0x000fe20000000a00 */
[----:B------:R-:W-:-:S04]  /*18c0*/  IMAD.WIDE.U32 R14, R10, UR6, R8 ;  /* 0x000000060a0e7c25 */ /* 0x000fc8000f8e0008 */
[----:B------:R-:W-:Y:S01]  /*18d0*/  IMAD R5, R10, UR7, R5 ;  /* 0x000000070a057c24 */ /* 0x000fe2000f8e0205 */
[----:B------:R-:W-:-:S03]  /*18e0*/  LEA R6, P1, R14, UR8, 0x1 ;  /* 0x000000080e067c11 */ /* 0x000fc6000f8208ff */
[----:B------:R-:W-:-:S05]  /*18f0*/  IMAD.IADD R7, R15, 0x1, R5 ;  /* 0x000000010f077824 */ /* 0x000fca00078e0205 */
[----:B------:R-:W-:-:S05]  /*1900*/  LEA.HI.X R7, R14, UR9, R7, 0x1, P1 ;  /* 0x000000090e077c11 */ /* 0x000fca00088f0c07 */
[----:B------:R-:W2:Y:S01]  /*1910*/  @P2 LDG.E.LTC128B.U16 R13, desc[UR12][R6.64] ;  /* 0x0000000c060d2981 */ /* 0x000ea2000c1e1520 */
[----:B------:R-:W-:Y:S01]  /*1920*/  LEA R14, P4, R12, UR4, 0x1 ;  /* 0x000000040c0e7c11 */ /* 0x000fe2000f8808ff */
[----:B------:R-:W-:Y:S01]  /*1930*/  BSSY B0, `(.L_x_29) ;  /* 0x000000d000007945 */ /* 0x000fe20003800000 */
[----:B------:R-:W-:-:S04]  /*1940*/  ISETP.GT.AND P1, PT, R3, 0x1, PT ;  /* 0x000000010300780c */ /* 0x000fc80003f24270 */
[----:B------:R-:W-:Y:S01]  /*1950*/  ISETP.GT.AND P3, PT, R4, RZ, P1 ;  /* 0x000000ff0400720c */ /* 0x000fe20000f64270 */
[----:B--2---:R-:W-:-:S05]  /*1960*/  HADD2.F32 R15, -RZ, R13.H0_H0 ;  /* 0x2000000dff0f7230 */ /* 0x004fca0000004100 */
[----:B------:R-:W-:-:S04]  /*1970*/  FMUL R15, R15, R2 ;  /* 0x000000020f0f7220 */ /* 0x000fc80000400000 */
[----:B------:R-:W-:-:S05]  /*1980*/  FFMA R15, R24, R0, R15 ;  /* 0x00000000180f7223 */ /* 0x000fca000000000f */
[----:B------:R-:W-:Y:S02]  /*1990*/  F2FP.F16.F32.PACK_AB R18, RZ, R15 ;  /* 0x0000000fff12723e */ /* 0x000fe400000000ff */
[----:B------:R-:W-:Y:S02]  /*19a0*/  LEA.HI.X R15, R12, UR5, R19, 0x1, P4 ;  /* 0x000000050c0f7c11 */ /* 0x000fe4000a0f0c13 */
[----:B------:R-:W-:Y:S02]  /*19b0*/  PRMT R12, R18, 0x7610, R12 ;  /* 0x00007610120c7816 */ /* 0x000fe4000000000c */
[----:B------:R-:W-:-:S03]  /*19c0*/  PRMT R18, R13, 0x7610, R18 ;  /* 0x000076100d127816 */ /* 0x000fc60000000012 */
[----:B------:R0:W-:Y:S01]  /*19d0*/  @P2 STG.E.U16 desc[UR12][R14.64], R12 ;  /* 0x0000000c0e002986 */ /* 0x0001e2000c10150c */
[----:B------:R-:W-:Y:S05]  /*19e0*/  @!P3 BRA `(.L_x_30) ;  /* 0x000000000004b947 */ /* 0x000fea0003800000 */
[----:B------:R1:W5:Y:S02]  /*19f0*/  LDG.E.LTC128B.U16 R18, desc[UR12][R6.64+0x2] ;  /* 0x0000020c06127981 */ /* 0x000364000c1e1520 */
.L_x_30:
[----:B------:R-:W-:Y:S05]  /*1a00*/  BSYNC B0 ;  /* 0x0000000000007941 */ /* 0x000fea0003800000 */
.L_x_29:
[----:B------:R-:W-:Y:S01]  /*1a10*/  USHF.L.U32 UR5, UR6, 0x3, URZ ;  /* 0x0000000306057899 */ /* 0x000fe2000800063f */
[----:B-----5:R-:W-:Y:S01]  /*1a20*/  HADD2.F32 R11, -RZ, R18.H0_H0 ;  /* 0x20000012ff0b7230 */ /* 0x020fe20000004100 */
[----:B------:R-:W-:Y:S01]  /*1a30*/  USHF.L.U64.HI UR4, UR6, 0x3, UR7 ;  /* 0x0000000306047899 */ /* 0x000fe20008010207 */
[----:B------:R-:W-:-:S03]  /*1a40*/  ISETP.GT.AND P0, PT, R4, 0x8, P0 ;  /* 0x000000080400780c */ /* 0x000fc60000704270 */
[----:B0-----:R-:W-:Y:S02]  /*1a50*/  IMAD.U32 R12, RZ, RZ, UR5 ;  /* 0x00000005ff0c7e24 */ /* 0x001fe4000f8e00ff */
[----:B------:R-:W-:Y:S01]  /*1a60*/  FMUL R20, R11, R2 ;  /* 0x000000020b147220 */ /* 0x000fe20000400000 */
[----:B------:R-:W-:-:S03]  /*1a70*/  IMAD.U32 R13, RZ, RZ, UR4 ;  /* 0x00000004ff0d7e24 */ /* 0x000fc6000f8e00ff */
[----:B------:R-:W-:Y:S01]  /*1a80*/  FFMA R20, R25, R0, R20 ;  /* 0x0000000019147223 */ /* 0x000fe20000000014 */
[----:B------:R-:W-:-:S04]  /*1a90*/  IMAD.WIDE.U32 R12, R10, UR6, R12 ;  /* 0x000000060a0c7c25 */ /* 0x000fc8000f8e000c */
[----:B------:R-:W-:Y:S02]  /*1aa0*/  F2FP.F16.F32.PACK_AB R20, RZ, R20 ;  /* 0x00000014ff14723e */ /* 0x000fe400000000ff */
[----:B------:R-:W-:Y:S01]  /*1ab0*/  IADD3 R10, P2, R8, R12, RZ ;  /* 0x0000000c080a7210 */ /* 0x000fe20007f5e0ff */
[----:B------:R-:W-:-:S03]  /*1ac0*/  @P3 IMAD.MOV.U32 R12, RZ, RZ, R14 ;  /* 0x000000ffff0c3224 */ /* 0x000fc600078e000e */
[----:B------:R-:W-:Y:S01]  /*1ad0*/  IADD3.X R5, R9, R5, R13, P2, !PT ;  /* 0x0000000509057210 */ /* 0x000fe200017fe40d */
[----:B------:R-:W-:Y:S01]  /*1ae0*/  @P3 IMAD.MOV.U32 R13, RZ, RZ, R15 ;  /* 0x000000ffff0d3224 */ /* 0x000fe200078e000f */
[----:B------:R-:W-:-:S04]  /*1af0*/  LEA R8, P2, R10, UR8, 0x1 ;  /* 0x000000080a087c11 */ /* 0x000fc8000f8408ff */
[----:B------:R-:W-:Y:S01]  /*1b00*/  LEA.HI.X R9, R10, UR9, R5, 0x1, P2 ;  /* 0x000000090a097c11 */ /* 0x000fe200090f0c05 */
[----:B------:R0:W-:Y:S04]  /*1b10*/  @P3 STG.E.U16 desc[UR12][R12.64+0x2], R20 ;  /* 0x000002140c003986 */ /* 0x0001e8000c10150c */
[----:B------:R-:W2:Y:S01]  /*1b20*/  @P0 LDG.E.LTC128B.U16 R18, desc[UR12][R8.64] ;  /* 0x0000000c08120981 */ /* 0x000ea2000c1e1520 */
[C---:B------:R-:W-:Y:S01]  /*1b30*/  SHF.L.U64.HI R11, R17.reuse, 0x1, R16 ;  /* 0x00000001110b7819 */ /* 0x040fe20000010210 */
[----:B------:R-:W-:Y:S01]  /*1b40*/  BSSY B0, `(.L_x_31) ;  /* 0x000000b000007945 */ /* 0x000fe20003800000 */
[----:B------:R-:W-:Y:S02]  /*1b50*/  LEA R10, P2, R17, R14, 0x1 ;  /* 0x0000000e110a7211 */ /* 0x000fe400078408ff */
[----:B------:R-:W-:-:S03]  /*1b60*/  ISETP.GT.AND P1, PT, R4, 0x8, P1 ;  /* 0x000000080400780c */ /* 0x000fc60000f24270 */
[----:B------:R-:W-:Y:S02]  /*1b70*/  IMAD.X R11, R11, 0x1, R15, P2 ;  /* 0x000000010b0b7824 */ /* 0x000fe400010e060f */
[----:B--2---:R-:W-:-:S05]  /*1b80*/  HADD2.F32 R5, -RZ, R18.H0_H0 ;  /* 0x20000012ff057230 */ /* 0x004fca0000004100 */
[----:B------:R-:W-:-:S04]  /*1b90*/  FMUL R5, R5, R2 ;  /* 0x0000000205057220 */ /* 0x000fc80000400000 */
[----:B------:R-:W-:-:S05]  /*1ba0*/  FFMA R5, R26, R0, R5 ;  /* 0x000000001a057223 */ /* 0x000fca0000000005 */
[----:B------:R-:W-:-:S05]  /*1bb0*/  F2FP.F16.F32.PACK_AB R5, RZ, R5 ;  /* 0x00000005ff05723e */ /* 0x000fca00000000ff */
[----:B------:R0:W-:Y:S01]  /*1bc0*/  @P0 STG.E.U16 desc[UR12][R10.64], R5 ;  /* 0x000000050a000986 */ /* 0x0001e2000c10150c */
[----:B------:R-:W-:Y:S05]  /*1bd0*/  @!P1 BRA `(.L_x_32) ;  /* 0x0000000000049947 */ /* 0x000fea0003800000 */
[----:B------:R2:W5:Y:S02]  /*1be0*/  LDG.E.LTC128B.U16 R18, desc[UR12][R8.64+0x2] ;  /* 0x0000020c08127981 */ /* 0x000564000c1e1520 */
.L_x_32:
[----:B------:R-:W-:Y:S05]  /*1bf0*/  BSYNC B0 ;  /* 0x0000000000007941 */ /* 0x000fea0003800000 */
.L_x_31:
[----:B0----5:R-:W-:Y:S01]  /*1c00*/  HADD2.F32 R5, -RZ, R18.H0_H0 ;  /* 0x20000012ff057230 */ /* 0x021fe20000004100 */
[----:B------:R-:W-:Y:S01]  /*1c10*/  ISETP.GT.AND P0, PT, R3, 0x8, PT ;  /* 0x000000080300780c */ /* 0x000fe20003f04270 */
[----:B------:R-:W-:Y:S03]  /*1c20*/  BSSY B0, `(.L_x_33) ;  /* 0x0000008000007945 */ /* 0x000fe60003800000 */
[----:B------:R-:W-:Y:S01]  /*1c30*/  FMUL R12, R5, R2 ;  /* 0x00000002050c7220 */ /* 0x000fe20000400000 */
[----:B------:R-:W-:-:S03]  /*1c40*/  ISETP.GT.AND P2, PT, R4, RZ, P0 ;  /* 0x000000ff0400720c */ /* 0x000fc60000744270 */
[----:B------:R-:W-:-:S05]  /*1c50*/  FFMA R12, R27, R0, R12 ;  /* 0x000000001b0c7223 */ /* 0x000fca000000000c */
[----:B------:R-:W-:-:S05]  /*1c60*/  F2FP.F16.F32.PACK_AB R12, RZ, R12 ;  /* 0x0000000cff0c723e */ /* 0x000fca00000000ff */
[----:B------:R0:W-:Y:S01]  /*1c70*/  @P1 STG.E.U16 desc[UR12][R10.64+0x2], R12 ;  /* 0x0000020c0a001986 */ /* 0x0001e2000c10150c */
[----:B------:R-:W-:Y:S05]  /*1c80*/  @!P2 BRA `(.L_x_34) ;  /* 0x000000000004a947 */ /* 0x000fea0003800000 */
[----:B------:R3:W5:Y:S02]  /*1c90*/  LDG.E.LTC128B.U16 R18, desc[UR12][R6.64+0x10] ;  /* 0x0000100c06127981 */ /* 0x000764000c1e1520 */
.L_x_34:
[----:B------:R-:W-:Y:S05]  /*1ca0*/  BSYNC B0 ;  /* 0x0000000000007941 */ /* 0x000fea0003800000 */
.L_x_33:
[----:B-----5:R-:W-:Y:S01]  /*1cb0*/  HADD2.F32 R5, -RZ, R18.H0_H0 ;  /* 0x20000012ff057230 */ /* 0x020fe20000004100 */
[----:B------:R-:W-:Y:S01]  /*1cc0*/  ISETP.GT.AND P1, PT, R3, 0x9, PT ;  /* 0x000000090300780c */ /* 0x000fe20003f24270 */
[----:B0-----:R-:W-:Y:S01]  /*1cd0*/  @P2 IMAD.MOV.U32 R12, RZ, RZ, R14 ;  /* 0x000000ffff0c2224 */ /* 0x001fe200078e000e */
[----:B------:R-:W-:Y:S01]  /*1ce0*/  BSSY B0, `(.L_x_35) ;  /* 0x0000009000007945 */ /* 0x000fe20003800000 */
[----:B------:R-:W-:Y:S02]  /*1cf0*/  @P2 IMAD.MOV.U32 R13, RZ, RZ, R15 ;  /* 0x000000ffff0d2224 */ /* 0x000fe400078e000f */
[----:B------:R-:W-:Y:S01]  /*1d00*/  FMUL R5, R5, R2 ;  /* 0x0000000205057220 */ /* 0x000fe20000400000 */
[----:B------:R-:W-:-:S03]  /*1d10*/  ISETP.GT.AND P3, PT, R4, RZ, P1 ;  /* 0x000000ff0400720c */ /* 0x000fc60000f64270 */
[----:B------:R-:W-:-:S05]  /*1d20*/  FFMA R5, R28, R0, R5 ;  /* 0x000000001c057223 */ /* 0x000fca0000000005 */
[----:B------:R-:W-:-:S05]  /*1d30*/  F2FP.F16.F32.PACK_AB R5, RZ, R5 ;  /* 0x00000005ff05723e */ /* 0x000fca00000000ff */
[----:B------:R0:W-:Y:S01]  /*1d40*/  @P2 STG.E.U16 desc[UR12][R12.64+0x10], R5 ;  /* 0x000010050c002986 */ /* 0x0001e2000c10150c */
[----:B------:R-:W-:Y:S05]  /*1d50*/  @!P3 BRA `(.L_x_36) ;  /* 0x000000000004b947 */ /* 0x000fea0003800000 */
[----:B------:R4:W5:Y:S02]  /*1d60*/  LDG.E.LTC128B.U16 R18, desc[UR12][R6.64+0x12] ;  /* 0x0000120c06127981 */ /* 0x000964000c1e1520 */
.L_x_36:
[----:B------:R-:W-:Y:S05]  /*1d70*/  BSYNC B0 ;  /* 0x0000000000007941 */ /* 0x000fea0003800000 */
.L_x_35:
[----:B0----5:R-:W-:Y:S01]  /*1d80*/  HADD2.F32 R5, -RZ, R18.H0_H0 ;  /* 0x20000012ff057230 */ /* 0x021fe20000004100 */
[----:B------:R-:W-:Y:S01]  /*1d90*/  ISETP.GT.AND P0, PT, R4, 0x8, P0 ;  /* 0x000000080400780c */ /* 0x000fe20000704270 */
[----:B------:R-:W-:Y:S01]  /*1da0*/  @P3 IMAD.MOV.U32 R13, RZ, RZ, R15 ;  /* 0x000000ffff0d3224 */ /* 0x000fe200078e000f */
[----:B------:R-:W-:Y:S02]  /*1db0*/  BSSY B0, `(.L_x_37) ;  /* 0x0000009000007945 */ /* 0x000fe40003800000 */
[----:B------:R-:W-:-:S04]  /*1dc0*/  FMUL R12, R5, R2 ;  /* 0x00000002050c7220 */ /* 0x000fc80000400000 */
[----:B------:R-:W-:-:S05]  /*1dd0*/  FFMA R12, R29, R0, R12 ;  /* 0x000000001d0c7223 */ /* 0x000fca000000000c */
[----:B------:R-:W-:-:S04]  /*1de0*/  F2FP.F16.F32.PACK_AB R12, RZ, R12 ;  /* 0x0000000cff0c723e */ /* 0x000fc800000000ff */
[----:B------:R-:W-:Y:S01]  /*1df0*/  PRMT R5, R12, 0x7610, R5 ;  /* 0x000076100c057816 */ /* 0x000fe20000000005 */
[----:B------:R-:W-:-:S05]  /*1e00*/  @P3 IMAD.MOV.U32 R12, RZ, RZ, R14 ;  /* 0x000000ffff0c3224 */ /* 0x000fca00078e000e */
[----:B------:R0:W-:Y:S01]  /*1e10*/  @P3 STG.E.U16 desc[UR12][R12.64+0x12], R5 ;  /* 0x000012050c003986 */ /* 0x0001e2000c10150c */
[----:B------:R-:W-:Y:S05]  /*1e20*/  @!P0 BRA `(.L_x_38) ;  /* 0x0000000000048947 */ /* 0x000fea0003800000 */
[----:B------:R0:W5:Y:S02]  /*1e30*/  LDG.E.LTC128B.U16 R18, desc[UR12][R8.64+0x10] ;  /* 0x0000100c08127981 */ /* 0x000164000c1e1520 */
.L_x_38:
[----:B------:R-:W-:Y:S05]  /*1e40*/  BSYNC B0 ;  /* 0x0000000000007941 */ /* 0x000fea0003800000 */
.L_x_37:
[----:B0----5:R-:W-:Y:S01]  /*1e50*/  HADD2.F32 R5, -RZ, R18.H0_H0 ;  /* 0x20000012ff057230 */ /* 0x021fe20000004100 */
[----:B------:R-:W-:Y:S01]  /*1e60*/  ISETP.GT.AND P1, PT, R4, 0x8, P1 ;  /* 0x000000080400780c */ /* 0x000fe20000f24270 */
[----:B------:R-:W-:Y:S03]  /*1e70*/  BSSY B0, `(.L_x_39) ;  /* 0x0000007000007945 */ /* 0x000fe60003800000 */
[----:B------:R-:W-:-:S04]  /*1e80*/  FMUL R5, R5, R2 ;  /* 0x0000000205057220 */ /* 0x000fc80000400000 */
[----:B------:R-:W-:-:S05]  /*1e90*/  FFMA R5, R30, R0, R5 ;  /* 0x000000001e057223 */ /* 0x000fca0000000005 */
[----:B------:R-:W-:-:S05]  /*1ea0*/  F2FP.F16.F32.PACK_AB R5, RZ, R5 ;  /* 0x00000005ff05723e */ /* 0x000fca00000000ff */
[----:B------:R0:W-:Y:S01]  /*1eb0*/  @P0 STG.E.U16 desc[UR12][R10.64+0x10], R5 ;  /* 0x000010050a000986 */ /* 0x0001e2000c10150c */
[----:B------:R-:W-:Y:S05]  /*1ec0*/  @!P1 BRA `(.L_x_40) ;  /* 0x0000000000049947 */ /* 0x000fea0003800000 */
[----:B------:R0:W5:Y:S02]  /*1ed0*/  LDG.E.LTC128B.U16 R18, desc[UR12][R8.64+0x12] ;  /* 0x0000120c08127981 */ /* 0x000164000c1e1520 */
.L_x_40:
[----:B------:R-:W-:Y:S05]  /*1ee0*/  BSYNC B0 ;  /* 0x0000000000007941 */ /* 0x000fea0003800000 */
.L_x_39:
        /* <DEDUP_REMOVED lines=10> */
.L_x_42:
[----:B------:R-:W-:Y:S05]  /*1f90*/  BSYNC B0 ;  /* 0x0000000000007941 */ /* 0x000fea0003800000 */
.L_x_41:
        /* <DEDUP_REMOVED lines=12> */
.L_x_44:
[----:B------:R-:W-:Y:S05]  /*2060*/  BSYNC B0 ;  /* 0x0000000000007941 */ /* 0x000fea0003800000 */
.L_x_43:
        /* <DEDUP_REMOVED lines=12> */
.L_x_46:
[----:B------:R-:W-:Y:S05]  /*2130*/  BSYNC B0 ;  /* 0x0000000000007941 */ /* 0x000fea0003800000 */
.L_x_45:
        /* <DEDUP_REMOVED lines=9> */
.L_x_48:
[----:B------:R-:W-:Y:S05]  /*21d0*/  BSYNC B0 ;  /* 0x0000000000007941 */ /* 0x000fea0003800000 */
.L_x_47:
        /* <DEDUP_REMOVED lines=10> */
.L_x_50:
[----:B------:R-:W-:Y:S05]  /*2280*/  BSYNC B0 ;  /* 0x0000000000007941 */ /* 0x000fea0003800000 */
.L_x_49:
        /* <DEDUP_REMOVED lines=12> */
.L_x_52:
[----:B------:R-:W-:Y:S05]  /*2350*/  BSYNC B0 ;  /* 0x0000000000007941 */ /* 0x000fea0003800000 */
.L_x_51:
        /* <DEDUP_REMOVED lines=12> */
.L_x_54:
[----:B------:R-:W-:Y:S05]  /*2420*/  BSYNC B0 ;  /* 0x0000000000007941 */ /* 0x000fea0003800000 */
.L_x_53:
        /* <DEDUP_REMOVED lines=9> */
.L_x_56:
[----:B------:R-:W-:Y:S05]  /*24c0*/  BSYNC B0 ;  /* 0x0000000000007941 */ /* 0x000fea0003800000 */
.L_x_55:
        /* <DEDUP_REMOVED lines=10> */
.L_x_58:
[----:B------:R-:W-:Y:S05]  /*2570*/  BSYNC B0 ;  /* 0x0000000000007941 */ /* 0x000fea0003800000 */
.L_x_57:
        /* <DEDUP_REMOVED lines=12> */
.L_x_60:
[----:B------:R-:W-:Y:S05]  /*2640*/  BSYNC B0 ;  /* 0x0000000000007941 */ /* 0x000fea0003800000 */
.L_x_59:
        /* <DEDUP_REMOVED lines=12> */
.L_x_62:
[----:B------:R-:W-:Y:S05]  /*2710*/  BSYNC B0 ;  /* 0x0000000000007941 */ /* 0x000fea0003800000 */
.L_x_61:
        /* <DEDUP_REMOVED lines=9> */
.L_x_64:
[----:B------:R-:W-:Y:S05]  /*27b0*/  BSYNC B0 ;  /* 0x0000000000007941 */ /* 0x000fea0003800000 */
.L_x_63:
        /* <DEDUP_REMOVED lines=10> */
.L_x_66:
[----:B------:R-:W-:Y:S05]  /*2860*/  BSYNC B0 ;  /* 0x0000000000007941 */ /* 0x000fea0003800000 */
.L_x_65:
        /* <DEDUP_REMOVED lines=12> */
.L_x_68:
[----:B------:R-:W-:Y:S05]  /*2930*/  BSYNC B0 ;  /* 0x0000000000007941 */ /* 0x000fea0003800000 */
.L_x_67:
        /* <DEDUP_REMOVED lines=12> */
.L_x_70:
[----:B------:R-:W-:Y:S05]  /*2a00*/  BSYNC B0 ;  /* 0x0000000000007941 */ /* 0x000fea0003800000 */
.L_x_69:
        /* <DEDUP_REMOVED lines=9> */
.L_x_72:
[----:B------:R-:W-:Y:S05]  /*2aa0*/  BSYNC B0 ;  /* 0x0000000000007941 */ /* 0x000fea0003800000 */
.L_x_71:
        /* <DEDUP_REMOVED lines=10> */
.L_x_74:
[----:B------:R-:W-:Y:S05]  /*2b50*/  BSYNC B0 ;  /* 0x0000000000007941 */ /* 0x000fea0003800000 */
.L_x_73:
        /* <DEDUP_REMOVED lines=12> */
.L_x_76:
[----:B------:R-:W-:Y:S05]  /*2c20*/  BSYNC B0 ;  /* 0x0000000000007941 */ /* 0x000fea0003800000 */
.L_x_75:
        /* <DEDUP_REMOVED lines=12> */
.L_x_78:
[----:B------:R-:W-:Y:S05]  /*2cf0*/  BSYNC B0 ;  /* 0x0000000000007941 */ /* 0x000fea0003800000 */
.L_x_77:
        /* <DEDUP_REMOVED lines=9> */
.L_x_80:
[----:B------:R-:W-:Y:S05]  /*2d90*/  BSYNC B0 ;  /* 0x0000000000007941 */ /* 0x000fea0003800000 */
.L_x_79:
        /* <DEDUP_REMOVED lines=10> */
.L_x_82:
[----:B------:R-:W-:Y:S05]  /*2e40*/  BSYNC B0 ;  /* 0x0000000000007941 */ /* 0x000fea0003800000 */
.L_x_81:
        /* <DEDUP_REMOVED lines=12> */
.L_x_84:
[----:B------:R-:W-:Y:S05]  /*2f10*/  BSYNC B0 ;  /* 0x0000000000007941 */ /* 0x000fea0003800000 */
.L_x_83:
[----:B-----5:R-:W-:Y:S01]  /*2f20*/  HADD2.F32 R3, -RZ, R18.H0_H0 ;  /* 0x20000012ff037230 */ /* 0x020fe20000004100 */
[----:B------:R-:W-:Y:S01]  /*2f30*/  ISETP.GT.AND P0, PT, R4, 0x8, P0 ;  /* 0x000000080400780c */ /* 0x000fe20000704270 */
[----:B------:R-:W-:Y:S03]  /*2f40*/  BSSY B0, `(.L_x_85) ;  /* 0x0000007000007945 */ /* 0x000fe60003800000 */
[----:B01-34-:R-:W-:-:S04]  /*2f50*/  FMUL R6, R3, R2 ;  /* 0x0000000203067220 */ /* 0x01bfc80000400000 */
[----:B------:R-:W-:-:S05]  /*2f60*/  FFMA R6, R53, R0, R6 ;  /* 0x0000000035067223 */ /* 0x000fca0000000006 */
[----:B------:R-:W-:-:S05]  /*2f70*/  F2FP.F16.F32.PACK_AB R6, RZ, R6 ;  /* 0x00000006ff06723e */ /* 0x000fca00000000ff */
[----:B------:R0:W-:Y:S01]  /*2f80*/  @P3 STG.E.U16 desc[UR12][R14.64+0x72], R6 ;  /* 0x000072060e003986 */ /* 0x0001e2000c10150c */
[----:B------:R-:W-:Y:S05]  /*2f90*/  @!P0 BRA `(.L_x_86) ;  /* 0x0000000000048947 */ /* 0x000fea0003800000 */
[----:B------:R1:W5:Y:S02]  /*2fa0*/  LDG.E.LTC128B.U16 R18, desc[UR12][R8.64+0x70] ;  /* 0x0000700c08127981 */ /* 0x000364000c1e1520 */
.L_x_86:
[----:B------:R-:W-:Y:S05]  /*2fb0*/  BSYNC B0 ;  /* 0x0000000000007941 */ /* 0x000fea0003800000 */
.L_x_85:
[----:B-----5:R-:W-:Y:S01]  /*2fc0*/  HADD2.F32 R3, -RZ, R18.H0_H0 ;  /* 0x20000012ff037230 */ /* 0x020fe20000004100 */
[----:B------:R-:W-:Y:S01]  /*2fd0*/  ISETP.GT.AND P1, PT, R4, 0x8, P1 ;  /* 0x000000080400780c */ /* 0x000fe20000f24270 */
[----:B------:R-:W-:Y:S01]  /*2fe0*/  @P0 IMAD.MOV.U32 R4, RZ, RZ, R10 ;  /* 0x000000ffff040224 */ /* 0x000fe200078e000a */
[----:B------:R-:W-:Y:S01]  /*2ff0*/  BSSY B0, `(.L_x_87) ;  /* 0x0000008000007945 */ /* 0x000fe20003800000 */
[----:B------:R-:W-:Y:S02]  /*3000*/  @P0 IMAD.MOV.U32 R5, RZ, RZ, R11 ;  /* 0x000000ffff050224 */ /* 0x000fe400078e000b */
[----:B------:R-:W-:-:S04]  /*3010*/  FMUL R3, R3, R2 ;  /* 0x0000000203037220 */ /* 0x000fc80000400000 */
[----:B------:R-:W-:-:S05]  /*3020*/  FFMA R3, R54, R0, R3 ;  /* 0x0000000036037223 */ /* 0x000fca0000000003 */
[----:B------:R-:W-:-:S05]  /*3030*/  F2FP.F16.F32.PACK_AB R3, RZ, R3 ;  /* 0x00000003ff03723e */ /* 0x000fca00000000ff */
[----:B------:R3:W-:Y:S01]  /*3040*/  @P0 STG.E.U16 desc[UR12][R4.64+0x70], R3 ;  /* 0x0000700304000986 */ /* 0x0007e2000c10150c */
[----:B------:R-:W-:Y:S05]  /*3050*/  @!P1 BRA `(.L_x_88) ;  /* 0x0000000000049947 */ /* 0x000fea0003800000 */
[----:B------:R4:W5:Y:S02]  /*3060*/  LDG.E.LTC128B.U16 R18, desc[UR12][R8.64+0x72] ;  /* 0x0000720c08127981 */ /* 0x000964000c1e1520 */
.L_x_88:
[----:B------:R-:W-:Y:S05]  /*3070*/  BSYNC B0 ;  /* 0x0000000000007941 */ /* 0x000fea0003800000 */
.L_x_87:
[----:B---3-5:R-:W-:-:S05]  /*3080*/  HADD2.F32 R3, -RZ, R18.H0_H0 ;  /* 0x20000012ff037230 */ /* 0x028fca0000004100 */
[----:B------:R-:W-:-:S04]  /*3090*/  FMUL R2, R3, R2 ;  /* 0x0000000203027220 */ /* 0x000fc80000400000 */
[----:B------:R-:W-:Y:S01]  /*30a0*/  FFMA R2, R55, R0, R2 ;  /* 0x0000000037027223 */ /* 0x000fe20000000002 */
[----:B------:R-:W-:Y:S06]  /*30b0*/  @!P1 EXIT ;  /* 0x000000000000994d */ /* 0x000fec0003800000 */
[----:B------:R-:W-:-:S05]  /*30c0*/  F2FP.F16.F32.PACK_AB R2, RZ, R2 ;  /* 0x00000002ff02723e */ /* 0x000fca00000000ff */
[----:B------:R-:W-:Y:S01]  /*30d0*/  STG.E.U16 desc[UR12][R10.64+0x72], R2 ;  /* 0x000072020a007986 */ /* 0x000fe2000c10150c */
[----:B------:R-:W-:Y:S05]  /*30e0*/  EXIT ;  /* 0x000000000000794d */ /* 0x000fea0003800000 */
.L_x_28:
[----:B------:R-:W-:Y:S01]  /*30f0*/  ISETP.GT.AND P3, PT, R3, 0x1, PT ;  /* 0x000000010300780c */ /* 0x000fe20003f64270 */
[----:B------:R-:W-:Y:S01]  /*3100*/  ULDC.64 UR4, c[0x0][0x650] ;  /* 0x0001940000047ab9 */ /* 0x000fe20000000a00 */
[-C--:B------:R-:W-:Y:S01]  /*3110*/  FMUL R24, R24, R0.reuse ;  /* 0x0000000018187220 */ /* 0x080fe20000400000 */
[-C--:B------:R-:W-:Y:S01]  /*3120*/  FMUL R25, R25, R0.reuse ;  /* 0x0000000019197220 */ /* 0x080fe20000400000 */
[----:B------:R-:W-:Y:S01]  /*3130*/  ISETP.GT.AND P4, PT, R4, RZ, P3 ;  /* 0x000000ff0400720c */ /* 0x000fe20001f84270 */
[-C--:B------:R-:W-:Y:S01]  /*3140*/  FMUL R26, R26, R0.reuse ;  /* 0x000000001a1a7220 */ /* 0x080fe20000400000 */
[----:B------:R-:W-:Y:S01]  /*3150*/  LEA R6, P1, R12, UR4, 0x1 ;  /* 0x000000040c067c11 */ /* 0x000fe2000f8208ff */
[----:B------:R-:W-:Y:S01]  /*3160*/  FMUL R27, R27, R0 ;  /* 0x000000001b1b7220 */ /* 0x000fe20000400000 */
[----:B------:R-:W-:Y:S01]  /*3170*/  F2FP.F16.F32.PACK_AB R24, RZ, R24 ;  /* 0x00000018ff18723e */ /* 0x000fe200000000ff */
[-C--:B------:R-:W-:Y:S01]  /*3180*/  FMUL R28, R28, R0.reuse ;  /* 0x000000001c1c7220 */ /* 0x080fe20000400000 */
[----:B------:R-:W-:Y:S01]  /*3190*/  LEA.HI.X R7, R12, UR5, R19, 0x1, P1 ;  /* 0x000000050c077c11 */ /* 0x000fe200088f0c13 */
[-C--:B------:R-:W-:Y:S01]  /*31a0*/  FMUL R29, R29, R0.reuse ;  /* 0x000000001d1d7220 */ /* 0x080fe20000400000 */
[----:B------:R-:W-:Y:S01]  /*31b0*/  F2FP.F16.F32.PACK_AB R25, RZ, R25 ;  /* 0x00000019ff19723e */ /* 0x000fe200000000ff */
[-C--:B------:R-:W-:Y:S01]  /*31c0*/  FMUL R30, R30, R0.reuse ;  /* 0x000000001e1e7220 */ /* 0x080fe20000400000 */
[----:B------:R-:W-:Y:S01]  /*31d0*/  SHF.L.U64.HI R5, R17, 0x1, R16 ;  /* 0x0000000111057819 */ /* 0x000fe20000010210 */
[----:B------:R-:W-:Y:S01]  /*31e0*/  @P2 STG.E.U16 desc[UR12][R6.64], R24 ;  /* 0x0000001806002986 */ /* 0x000fe2000c10150c */
[----:B------:R-:W-:Y:S01]  /*31f0*/  ISETP.GT.AND P2, PT, R4, 0x8, P0 ;  /* 0x000000080400780c */ /* 0x000fe20000744270 */
[----:B------:R-:W-:Y:S01]  /*3200*/  FMUL R31, R31, R0 ;  /* 0x000000001f1f7220 */ /* 0x000fe20000400000 */
[----:B------:R-:W-:Y:S01]  /*3210*/  ISETP.GT.AND P1, PT, R3, 0x8, PT ;  /* 0x000000080300780c */ /* 0x000fe20003f24270 */
[----:B------:R-:W-:Y:S01]  /*3220*/  @P4 STG.E.U16 desc[UR12][R6.64+0x2], R25 ;  /* 0x0000021906004986 */ /* 0x000fe2000c10150c */
[----:B------:R-:W-:Y:S01]  /*3230*/  LEA R8, P4, R17, R6, 0x1 ;  /* 0x0000000611087211 */ /* 0x000fe200078808ff */
[-C--:B------:R-:W-:Y:S01]  /*3240*/  FMUL R32, R32, R0.reuse ;  /* 0x0000000020207220 */ /* 0x080fe20000400000 */
[C---:B------:R-:W-:Y:S01]  /*3250*/  ISETP.GT.AND P3, PT, R4.reuse, 0x8, P3 ;  /* 0x000000080400780c */ /* 0x040fe20001f64270 */
[-C--:B------:R-:W-:Y:S01]  /*3260*/  FMUL R33, R33, R0.reuse ;  /* 0x0000000021217220 */ /* 0x080fe20000400000 */
[----:B------:R-:W-:Y:S01]  /*3270*/  ISETP.GT.AND P0, PT, R3, 0x9, PT ;  /* 0x000000090300780c */ /* 0x000fe20003f04270 */
[----:B------:R-:W-:Y:S01]  /*3280*/  IMAD.X R9, R5, 0x1, R7, P4 ;  /* 0x0000000105097824 */ /* 0x000fe200020e0607 */
[----:B------:R-:W-:Y:S01]  /*3290*/  ISETP.GT.AND P5, PT, R4, RZ, P1 ;  /* 0x000000ff0400720c */ /* 0x000fe20000fa4270 */
[-C--:B------:R-:W-:Y:S01]  /*32a0*/  FMUL R34, R34, R0.reuse ;  /* 0x0000000022227220 */ /* 0x080fe20000400000 */
[----:B------:R-:W-:Y:S01]  /*32b0*/  ISETP.GT.AND P4, PT, R4, RZ, P0 ;  /* 0x000000ff0400720c */ /* 0x000fe20000784270 */
[----:B------:R-:W-:Y:S01]  /*32c0*/  FMUL R35, R35, R0 ;  /* 0x0000000023237220 */ /* 0x000fe20000400000 */
[----:B------:R-:W-:Y:S01]  /*32d0*/  F2FP.F16.F32.PACK_AB R26, RZ, R26 ;  /* 0x0000001aff1a723e */ /* 0x000fe200000000ff */
[-C--:B------:R-:W-:Y:S01]  /*32e0*/  FMUL R36, R36, R0.reuse ;  /* 0x0000000024247220 */ /* 0x080fe20000400000 */
[----:B------:R-:W-:Y:S01]  /*32f0*/  F2FP.F16.F32.PACK_AB R27, RZ, R27 ;  /* 0x0000001bff1b723e */ /* 0x000fe200000000ff */
[----:B------:R-:W-:Y:S01]  /*3300*/  FMUL R37, R37, R0 ;  /* 0x0000000025257220 */ /* 0x000fe20000400000 */
[----:B------:R-:W-:Y:S01]  /*3310*/  F2FP.F16.F32.PACK_AB R28, RZ, R28 ;  /* 0x0000001cff1c723e */ /* 0x000fe200000000ff */
[----:B------:R-:W-:Y:S01]  /*3320*/  @P2 STG.E.U16 desc[UR12][R8.64], R26 ;  /* 0x0000001a08002986 */ /* 0x000fe2000c10150c */
[----:B------:R-:W-:Y:S01]  /*3330*/  F2FP.F16.F32.PACK_AB R29, RZ, R29 ;  /* 0x0000001dff1d723e */ /* 0x000fe200000000ff */
[-C--:B------:R-:W-:Y:S01]  /*3340*/  FMUL R38, R38, R0.reuse ;  /* 0x0000000026267220 */ /* 0x080fe20000400000 */
[C---:B------:R-:W-:Y:S01]  /*3350*/  ISETP.GT.AND P1, PT, R4.reuse, 0x8, P1 ;  /* 0x000000080400780c */ /* 0x040fe20000f24270 */
[----:B------:R-:W-:Y:S01]  /*3360*/  @P3 STG.E.U16 desc[UR12][R8.64+0x2], R27 ;  /* 0x0000021b08003986 */ /* 0x000fe2000c10150c */
[----:B------:R-:W-:Y:S01]  /*3370*/  ISETP.GT.AND P3, PT, R3, 0x10, PT ;  /* 0x000000100300780c */ /* 0x000fe20003f64270 */
[-C--:B------:R-:W-:Y:S01]  /*3380*/  FMUL R39, R39, R0.reuse ;  /* 0x0000000027277220 */ /* 0x080fe20000400000 */
[----:B------:R-:W-:Y:S01]  /*3390*/  ISETP.GT.AND P2, PT, R4, 0x8, P0 ;  /* 0x000000080400780c */ /* 0x000fe20000744270 */
[----:B------:R-:W-:Y:S01]  /*33a0*/  @P5 STG.E.U16 desc[UR12][R6.64+0x10], R28 ;  /* 0x0000101c06005986 */ /* 0x000fe2000c10150c */
[----:B------:R-:W-:Y:S01]  /*33b0*/  ISETP.GT.AND P0, PT, R3, 0x11, PT ;  /* 0x000000110300780c */ /* 0x000fe20003f04270 */
[----:B------:R-:W-:Y:S01]  /*33c0*/  FMUL R40, R40, R0 ;  /* 0x0000000028287220 */ /* 0x000fe20000400000 */
[----:B------:R-:W-:Y:S01]  /*33d0*/  F2FP.F16.F32.PACK_AB R30, RZ, R30 ;  /* 0x0000001eff1e723e */ /* 0x000fe200000000ff */
[----:B------:R-:W-:Y:S01]  /*33e0*/  @P4 STG.E.U16 desc[UR12][R6.64+0x12], R29 ;  /* 0x0000121d06004986 */ /* 0x000fe2000c10150c */
[C---:B------:R-:W-:Y:S01]  /*33f0*/  ISETP.GT.AND P4, PT, R4.reuse, RZ, P3 ;  /* 0x000000ff0400720c */ /* 0x040fe20001f84270 */
[-C--:B------:R-:W-:Y:S01]  /*3400*/  FMUL R41, R41, R0.reuse ;  /* 0x0000000029297220 */ /* 0x080fe20000400000 */
[----:B------:R-:W-:Y:S01]  /*3410*/  ISETP.GT.AND P5, PT, R4, RZ, P0 ;  /* 0x000000ff0400720c */ /* 0x000fe200007a4270 */
[----:B------:R-:W-:Y:S01]  /*3420*/  @P1 STG.E.U16 desc[UR12][R8.64+0x10], R30 ;  /* 0x0000101e08001986 */ /* 0x000fe2000c10150c */
[----:B------:R-:W-:Y:S01]  /*3430*/  F2FP.F16.F32.PACK_AB R31, RZ, R31 ;  /* 0x0000001fff1f723e */ /* 0x000fe200000000ff */
[----:B------:R-:W-:Y:S01]  /*3440*/  FMUL R42, R42, R0 ;  /* 0x000000002a2a7220 */ /* 0x000fe20000400000 */
[----:B------:R-:W-:Y:S01]  /*3450*/  F2FP.F16.F32.PACK_AB R32, RZ, R32 ;  /* 0x00000020ff20723e */ /* 0x000fe200000000ff */
[-C--:B------:R-:W-:Y:S01]  /*3460*/  FMUL R43, R43, R0.reuse ;  /* 0x000000002b2b7220 */ /* 0x080fe20000400000 */
[----:B------:R-:W-:Y:S01]  /*3470*/  F2FP.F16.F32.PACK_AB R33, RZ, R33 ;  /* 0x00000021ff21723e */ /* 0x000fe200000000ff */
[----:B------:R-:W-:Y:S01]  /*3480*/  @P2 STG.E.U16 desc[UR12][R8.64+0x12], R31 ;  /* 0x0000121f08002986 */ /* 0x000fe2000c10150c */
[----:B------:R-:W-:Y:S01]  /*3490*/  ISETP.GT.AND P3, PT, R4, 0x8, P3 ;  /* 0x000000080400780c */ /* 0x000fe20001f64270 */
[-C--:B------:R-:W-:Y:S01]  /*34a0*/  FMUL R44, R44, R0.reuse ;  /* 0x000000002c2c7220 */ /* 0x080fe20000400000 */
[----:B------:R-:W-:Y:S01]  /*34b0*/  ISETP.GT.AND P1, PT, R3, 0x18, PT ;  /* 0x000000180300780c */ /* 0x000fe20003f24270 */
[----:B------:R-:W-:Y:S01]  /*34c0*/  @P4 STG.E.U16 desc[UR12][R6.64+0x20], R32 ;  /* 0x0000202006004986 */ /* 0x000fe2000c10150c */
[C---:B------:R-:W-:Y:S01]  /*34d0*/  ISETP.GT.AND P0, PT, R4.reuse, 0x8, P0 ;  /* 0x000000080400780c */ /* 0x040fe20000704270 */
[-C--:B------:R-:W-:Y:S01]  /*34e0*/  FMUL R45, R45, R0.reuse ;  /* 0x000000002d2d7220 */ /* 0x080fe20000400000 */
[----:B------:R-:W-:Y:S01]  /*34f0*/  ISETP.GT.AND P2, PT, R3, 0x19, PT ;  /* 0x000000190300780c */ /* 0x000fe20003f44270 */
[----:B------:R-:W-:Y:S01]  /*3500*/  @P5 STG.E.U16 desc[UR12][R6.64+0x22], R33 ;  /* 0x0000222106005986 */ /* 0x000fe2000c10150c */
        /* <DEDUP_REMOVED lines=12> */
[----:B------:R-:W-:Y:S01]  /*35d0*/  ISETP.GT.AND P3, PT, R3, 0x20, PT ;  /* 0x000000200300780c */ /* 0x000fe20003f64270 */
[----:B------:R-:W-:Y:S01]  /*35e0*/  @P0 STG.E.U16 desc[UR12][R8.64+0x22], R35 ;  /* 0x0000222308000986 */ /* 0x000fe2000c10150c */
[C---:B------:R-:W-:Y:S01]  /*35f0*/  ISETP.GT.AND P1, PT, R4.reuse, 0x8, P1 ;  /* 0x000000080400780c */ /* 0x040fe20000f24270 */
[-C--:B------:R-:W-:Y:S01]  /*3600*/  FMUL R51, R51, R0.reuse ;  /* 0x0000000033337220 */ /* 0x080fe20000400000 */
[----:B------:R-:W-:Y:S01]  /*3610*/  ISETP.GT.AND P0, PT, R3, 0x21, PT ;  /* 0x000000210300780c */ /* 0x000fe20003f04270 */
[----:B------:R-:W-:Y:S01]  /*3620*/  @P4 STG.E.U16 desc[UR12][R6.64+0x30], R36 ;  /* 0x0000302406004986 */ /* 0x000fe2000c10150c */
[----:B------:R-:W-:Y:S01]  /*3630*/  ISETP.GT.AND P2, PT, R4, 0x8, P2 ;  /* 0x000000080400780c */ /* 0x000fe20001744270 */
[-C--:B------:R-:W-:Y:S01]  /*3640*/  FMUL R52, R52, R0.reuse ;  /* 0x0000000034347220 */ /* 0x080fe20000400000 */
[C---:B------:R-:W-:Y:S01]  /*3650*/  ISETP.GT.AND P4, PT, R4.reuse, RZ, P3 ;  /* 0x000000ff0400720c */ /* 0x040fe20001f84270 */
[----:B------:R-:W-:Y:S01]  /*3660*/  @P5 STG.E.U16 desc[UR12][R6.64+0x32], R37 ;  /* 0x0000322506005986 */ /* 0x000fe2000c10150c */
        /* <DEDUP_REMOVED lines=8> */
[----:B------:R-:W-:-:S02]  /*36f0*/  F2FP.F16.F32.PACK_AB R41, RZ, R41 ;  /* 0x00000029ff29723e */ /* 0x000fc400000000ff */
[C---:B------:R-:W-:Y:S01]  /*3700*/  ISETP.GT.AND P3, PT, R4.reuse, 0x8, P3 ;  /* 0x000000080400780c */ /* 0x040fe20001f64270 */
[----:B------:R-:W-:Y:S01]  /*3710*/  @P2 STG.E.U16 desc[UR12][R8.64+0x32], R39 ;  /* 0x0000322708002986 */ /* 0x000fe2000c10150c */
[----:B------:R-:W-:Y:S02]  /*3720*/  ISETP.GT.AND P0, PT, R4, 0x8, P0 ;  /* 0x000000080400780c */ /* 0x000fe40000704270 */
[----:B------:R-:W-:Y:S01]  /*3730*/  F2FP.F16.F32.PACK_AB R42, RZ, R42 ;  /* 0x0000002aff2a723e */ /* 0x000fe200000000ff */
[----:B------:R-:W-:Y:S01]  /*3740*/  @P4 STG.E.U16 desc[UR12][R6.64+0x40], R40 ;  /* 0x0000402806004986 */ /* 0x000fe2000c10150c */
[C---:B------:R-:W-:Y:S02]  /*3750*/  ISETP.GT.AND P4, PT, R3.reuse, 0x28, PT ;  /* 0x000000280300780c */ /* 0x040fe40003f84270 */
[----:B------:R-:W-:Y:S01]  /*3760*/  F2FP.F16.F32.PACK_AB R43, RZ, R43 ;  /* 0x0000002bff2b723e */ /* 0x000fe200000000ff */
[----:B------:R-:W-:Y:S01]  /*3770*/  @P5 STG.E.U16 desc[UR12][R6.64+0x42], R41 ;  /* 0x0000422906005986 */ /* 0x000fe2000c10150c */
[----:B------:R-:W-:-:S02]  /*3780*/  ISETP.GT.AND P5, PT, R3, 0x29, PT ;  /* 0x000000290300780c */ /* 0x000fc40003fa4270 */
[C---:B------:R-:W-:Y:S01]  /*3790*/  ISETP.GT.AND P1, PT, R4.reuse, RZ, P4 ;  /* 0x000000ff0400720c */ /* 0x040fe20002724270 */
[----:B------:R-:W-:Y:S01]  /*37a0*/  @P3 STG.E.U16 desc[UR12][R8.64+0x40], R42 ;  /* 0x0000402a08003986 */ /* 0x000fe2000c10150c */
[----:B------:R-:W-:Y:S02]  /*37b0*/  ISETP.GT.AND P6, PT, R4, RZ, P5 ;  /* 0x000000ff0400720c */ /* 0x000fe40002fc4270 */
[----:B------:R-:W-:Y:S01]  /*37c0*/  F2FP.F16.F32.PACK_AB R44, RZ, R44 ;  /* 0x0000002cff2c723e */ /* 0x000fe200000000ff */
[----:B------:R-:W-:Y:S01]  /*37d0*/  @P0 STG.E.U16 desc[UR12][R8.64+0x42], R43 ;  /* 0x0000422b08000986 */ /* 0x000fe2000c10150c */
[C---:B------:R-:W-:Y:S02]  /*37e0*/  ISETP.GT.AND P3, PT, R3.reuse, 0x30, PT ;  /* 0x000000300300780c */ /* 0x040fe40003f64270 */
[C---:B------:R-:W-:Y:S02]  /*37f0*/  ISETP.GT.AND P2, PT, R3.reuse, 0x31, PT ;  /* 0x000000310300780c */ /* 0x040fe40003f44270 */
[----:B------:R-:W-:-:S02]  /*3800*/  ISETP.GT.AND P0, PT, R3, 0x39, PT ;  /* 0x000000390300780c */ /* 0x000fc40003f04270 */
[C---:B------:R-:W-:Y:S01]  /*3810*/  ISETP.GT.AND P4, PT, R4.reuse, 0x8, P4 ;  /* 0x000000080400780c */ /* 0x040fe20002784270 */
[----:B------:R-:W-:Y:S01]  /*3820*/  @P1 STG.E.U16 desc[UR12][R6.64+0x50], R44 ;  /* 0x0000502c06001986 */ /* 0x000fe2000c10150c */
[----:B------:R-:W-:Y:S01]  /*3830*/  ISETP.GT.AND P1, PT, R3, 0x38, PT ;  /* 0x000000380300780c */ /* 0x000fe20003f24270 */
[----:B------:R-:W-:Y:S01]  /*3840*/  @P6 IMAD.MOV.U32 R2, RZ, RZ, R6 ;  /* 0x000000ffff026224 */ /* 0x000fe200078e0006 */
[----:B------:R-:W-:Y:S01]  /*3850*/  F2FP.F16.F32.PACK_AB R45, RZ, R45 ;  /* 0x0000002dff2d723e */ /* 0x000fe200000000ff */
[----:B------:R-:W-:Y:S01]  /*3860*/  @P6 IMAD.MOV.U32 R3, RZ, RZ, R7 ;  /* 0x000000ffff036224 */ /* 0x000fe200078e0007 */
[----:B------:R-:W-:Y:S02]  /*3870*/  F2FP.F16.F32.PACK_AB R46, RZ, R46 ;  /* 0x0000002eff2e723e */ /* 0x000fe400000000ff */
[----:B------:R-:W-:Y:S02]  /*3880*/  F2FP.F16.F32.PACK_AB R47, RZ, R47 ;  /* 0x0000002fff2f723e */ /* 0x000fe400000000ff */
[----:B------:R0:W-:Y:S01]  /*3890*/  @P6 STG.E.U16 desc[UR12][R2.64+0x52], R45 ;  /* 0x0000522d02006986 */ /* 0x0001e2000c10150c */
[----:B------:R-:W-:-:S02]  /*38a0*/  ISETP.GT.AND P6, PT, R4, 0x8, P5 ;  /* 0x000000080400780c */ /* 0x000fc40002fc4270 */
[C---:B------:R-:W-:Y:S02]  /*38b0*/  ISETP.GT.AND P5, PT, R4.reuse, RZ, P3 ;  /* 0x000000ff0400720c */ /* 0x040fe40001fa4270 */
[----:B------:R-:W-:Y:S02]  /*38c0*/  ISETP.GT.AND P3, PT, R4, 0x8, P3 ;  /* 0x000000080400780c */ /* 0x000fe40001f64270 */
[----:B------:R-:W-:Y:S02]  /*38d0*/  F2FP.F16.F32.PACK_AB R48, RZ, R48 ;  /* 0x00000030ff30723e */ /* 0x000fe400000000ff */
[----:B------:R-:W-:Y:S02]  /*38e0*/  F2FP.F16.F32.PACK_AB R49, RZ, R49 ;  /* 0x00000031ff31723e */ /* 0x000fe400000000ff */
[----:B------:R-:W-:Y:S01]  /*38f0*/  F2FP.F16.F32.PACK_AB R50, RZ, R50 ;  /* 0x00000032ff32723e */ /* 0x000fe200000000ff */
[----:B0-----:R-:W-:Y:S01]  /*3900*/  @P4 IMAD.MOV.U32 R2, RZ, RZ, R8 ;  /* 0x000000ffff024224 */ /* 0x001fe200078e0008 */
[----:B------:R-:W-:Y:S01]  /*3910*/  F2FP.F16.F32.PACK_AB R51, RZ, R51 ;  /* 0x00000033ff33723e */ /* 0x000fe200000000ff */
[----:B------:R-:W-:Y:S01]  /*3920*/  @P4 IMAD.MOV.U32 R3, RZ, RZ, R9 ;  /* 0x000000ffff034224 */ /* 0x000fe200078e0009 */
[----:B------:R-:W-:-:S02]  /*3930*/  F2FP.F16.F32.PACK_AB R52, RZ, R52 ;  /* 0x00000034ff34723e */ /* 0x000fc400000000ff */
[----:B------:R-:W-:Y:S02]  /*3940*/  F2FP.F16.F32.PACK_AB R53, RZ, R53 ;  /* 0x00000035ff35723e */ /* 0x000fe400000000ff */
[----:B------:R0:W-:Y:S01]  /*3950*/  @P4 STG.E.U16 desc[UR12][R2.64+0x50], R46 ;  /* 0x0000502e02004986 */ /* 0x0001e2000c10150c */
[C---:B------:R-:W-:Y:S02]  /*3960*/  ISETP.GT.AND P4, PT, R4.reuse, RZ, P2 ;  /* 0x000000ff0400720c */ /* 0x040fe40001784270 */
[----:B------:R-:W-:Y:S02]  /*3970*/  ISETP.GT.AND P2, PT, R4, 0x8, P2 ;  /* 0x000000080400780c */ /* 0x000fe40001744270 */
[----:B------:R-:W-:Y:S01]  /*3980*/  F2FP.F16.F32.PACK_AB R54, RZ, R54 ;  /* 0x00000036ff36723e */ /* 0x000fe200000000ff */
[----:B0-----:R-:W-:Y:S02]  /*3990*/  @P6 IMAD.MOV.U32 R2, RZ, RZ, R8 ;  /* 0x000000ffff026224 */ /* 0x001fe400078e0008 */
[----:B------:R-:W-:-:S05]  /*39a0*/  @P6 IMAD.MOV.U32 R3, RZ, RZ, R9 ;  /* 0x000000ffff036224 */ /* 0x000fca00078e0009 */
[----:B------:R0:W-:Y:S01]  /*39b0*/  @P6 STG.E.U16 desc[UR12][R2.64+0x52], R47 ;  /* 0x0000522f02006986 */ /* 0x0001e2000c10150c */
[C---:B------:R-:W-:Y:S02]  /*39c0*/  ISETP.GT.AND P6, PT, R4.reuse, RZ, P0 ;  /* 0x000000ff0400720c */ /* 0x040fe400007c4270 */
[----:B------:R-:W-:Y:S01]  /*39d0*/  ISETP.GT.AND P0, PT, R4, 0x8, P0 ;  /* 0x000000080400780c */ /* 0x000fe20000704270 */
[----:B0-----:R-:W-:Y:S02]  /*39e0*/  @P5 IMAD.MOV.U32 R2, RZ, RZ, R6 ;  /* 0x000000ffff025224 */ /* 0x001fe400078e0006 */
[----:B------:R-:W-:-:S05]  /*39f0*/  @P5 IMAD.MOV.U32 R3, RZ, RZ, R7 ;  /* 0x000000ffff035224 */ /* 0x000fca00078e0007 */
[----:B------:R0:W-:Y:S01]  /*3a00*/  @P5 STG.E.U16 desc[UR12][R2.64+0x60], R48 ;  /* 0x0000603002005986 */ /* 0x0001e2000c10150c */
[C---:B------:R-:W-:Y:S02]  /*3a10*/  ISETP.GT.AND P5, PT, R4.reuse, RZ, P1 ;  /* 0x000000ff0400720c */ /* 0x040fe40000fa4270 */
[----:B------:R-:W-:Y:S01]  /*3a20*/  ISETP.GT.AND P1, PT, R4, 0x8, P1 ;  /* 0x000000080400780c */ /* 0x000fe20000f24270 */
[----:B0-----:R-:W-:Y:S02]  /*3a30*/  @P4 IMAD.MOV.U32 R2, RZ, RZ, R6 ;  /* 0x000000ffff024224 */ /* 0x001fe400078e0006 */
[----:B------:R-:W-:-:S05]  /*3a40*/  @P4 IMAD.MOV.U32 R3, RZ, RZ, R7 ;  /* 0x000000ffff034224 */ /* 0x000fca00078e0007 */
[----:B------:R0:W-:Y:S02]  /*3a50*/  @P4 STG.E.U16 desc[UR12][R2.64+0x62], R49 ;  /* 0x0000623102004986 */ /* 0x0001e4000c10150c */
        /* <DEDUP_REMOVED lines=8> */
[----:B------:R0:W-:Y:S04]  /*3ae0*/  @P5 STG.E.U16 desc[UR12][R2.64+0x70], R52 ;  /* 0x0000703402005986 */ /* 0x0001e8000c10150c */
[----:B------:R1:W-:Y:S01]  /*3af0*/  @P6 STG.E.U16 desc[UR12][R6.64+0x72], R53 ;  /* 0x0000723506006986 */ /* 0x0003e2000c10150c */
[----:B0-----:R-:W-:Y:S02]  /*3b00*/  @P1 IMAD.MOV.U32 R2, RZ, RZ, R8 ;  /* 0x000000ffff021224 */ /* 0x001fe400078e0008 */
[----:B------:R-:W-:-:S05]  /*3b10*/  @P1 IMAD.MOV.U32 R3, RZ, RZ, R9 ;  /* 0x000000ffff031224 */ /* 0x000fca00078e0009 */
[----:B------:R1:W-:Y:S01]  /*3b20*/  @P1 STG.E.U16 desc[UR12][R2.64+0x70], R54 ;  /* 0x0000703602001986 */ /* 0x0003e2000c10150c */
[----:B------:R-:W-:Y:S05]  /*3b30*/  @!P0 EXIT ;  /* 0x000000000000894d */ /* 0x000fea0003800000 */
[----:B------:R-:W-:-:S05]  /*3b40*/  F2FP.F16.F32.PACK_AB R0, RZ, R0 ;  /* 0x00000000ff00723e */ /* 0x000fca00000000ff */
[----:B------:R-:W-:Y:S01]  /*3b50*/  STG.E.U16 desc[UR12][R8.64+0x72], R0 ;  /* 0x0000720008007986 */ /* 0x000fe2000c10150c */
[----:B------:R-:W-:Y:S05]  /*3b60*/  EXIT ;  /* 0x000000000000794d */ /* 0x000fea0003800000 */
.L_x_14:
[----:B------:R-:W-:-:S13]  /*3b70*/  ISETP.NE.AND P0, PT, R14, RZ, PT ;  /* 0x000000ff0e00720c */ /* 0x000fda0003f05270 */
[----:B------:R-:W-:Y:S05]  /*3b80*/  @P0 EXIT ;  /* 0x000000000000094d */ /* 0x000fea0003800000 */
[----:B------:R-:W-:Y:S01]  /*3b90*/  ELECT P0, URZ, PT ;  /* 0x00000000003f782f */ /* 0x000fe20003800000 */
[----:B------:R-:W-:-:S12]  /*3ba0*/  BSSY B0, `(.L_x_89) ;  /* 0x0000086000007945 */ /* 0x000fd80003800000 */
[----:B------:R-:W-:Y:S05]  /*3bb0*/  @!P0 BRA `(.L_x_90) ;  /* 0x0000000800108947 */ /* 0x000fea0003800000 */
[----:B------:R-:W-:-:S13]  /*3bc0*/  ISETP.GE.AND P0, PT, R6, 0x1, PT ;  /* 0x000000010600780c */ /* 0x000fda0003f06270 */
[----:B------:R-:W-:Y:S05]  /*3bd0*/  @!P0 BRA `(.L_x_90) ;  /* 0x0000000800088947 */ /* 0x000fea0003800000 */
[----:B---3-5:R-:W2:Y:S01]  /*3be0*/  S2R R2, SR_CgaCtaId ;  /* 0x0000000000027919 */ /* 0x028ea20000008800 */
[----:B------:R-:W-:Y:S01]  /*3bf0*/  IMAD.SHL.U32 R21, R7, 0x40, RZ ;  /* 0x0000004007157824 */ /* 0x000fe200078e00ff */
[----:B------:R-:W-:Y:S01]  /*3c00*/  ULDC UR4, c[0x0][0x384] ;  /* 0x0000e10000047ab9 */ /* 0x000fe20000000800 */
[----:B------:R-:W-:Y:S01]  /*3c10*/  LOP3.LUT P0, RZ, R8, 0x1f, RZ, 0xc0, !PT ;  /* 0x0000001f08ff7812 */ /* 0x000fe2000780c0ff */
[----:B------:R-:W-:Y:S01]  /*3c20*/  ULDC UR5, c[0x0][0x388] ;  /* 0x0000e20000057ab9 */ /* 0x000fe20000000800 */
[----:B------:R-:W-:Y:S01]  /*3c30*/  IMAD.HI.U32 R4, R21, UR4, RZ ;  /* 0x0000000415047c27 */ /* 0x000fe2000f8e00ff */
[C---:B------:R-:W-:Y:S02]  /*3c40*/  ISETP.NE.AND P1, PT, R11.reuse, RZ, PT ;  /* 0x000000ff0b00720c */ /* 0x040fe40003f25270 */
[----:B01----:R-:W-:Y:S02]  /*3c50*/  CS2R R12, SRZ ;  /* 0x00000000000c7805 */ /* 0x003fe4000001ff00 */
[----:B------:R-:W-:Y:S01]  /*3c60*/  ISETP.NE.OR P0, PT, R11, RZ, !P0 ;  /* 0x000000ff0b00720c */ /* 0x000fe20004705670 */
[----:B------:R-:W-:Y:S01]  /*3c70*/  IMAD.SHL.U32 R22, R10, 0x40, RZ ;  /* 0x000000400a167824 */ /* 0x000fe200078e00ff */
[----:B------:R-:W-:Y:S01]  /*3c80*/  LOP3.LUT R23, R3, 0x2, RZ, 0xfc, !PT ;  /* 0x0000000203177812 */ /* 0x000fe200078efcff */
[----:B------:R-:W-:Y:S01]  /*3c90*/  VIADD R24, R6, 0x1 ;  /* 0x0000000106187836 */ /* 0x000fe20000000000 */
[----:B------:R-:W-:Y:S01]  /*3ca0*/  CS2R R14, SRZ ;  /* 0x00000000000e7805 */ /* 0x000fe2000001ff00 */
[----:B------:R-:W-:Y:S01]  /*3cb0*/  IMAD.MOV.U32 R10, RZ, RZ, 0x1 ;  /* 0x00000001ff0a7424 */ /* 0x000fe200078e00ff */
[----:B------:R-:W-:Y:S01]  /*3cc0*/  SHF.R.U32.HI R7, RZ, UR5, R4 ;  /* 0x00000005ff077c19 */ /* 0x000fe20008011604 */
[----:B------:R-:W-:-:S02]  /*3cd0*/  IMAD.MOV.U32 R11, RZ, RZ, RZ ;  /* 0x000000ffff0b7224 */ /* 0x000fc400078e00ff */
[C---:B--2---:R-:W-:Y:S02]  /*3ce0*/  IMAD.SHL.U32 R0, R2.reuse, 0x800, RZ ;  /* 0x0000080002007824 */ /* 0x044fe400078e00ff */
[----:B------:R-:W-:-:S03]  /*3cf0*/  IMAD.SHL.U32 R2, R2, 0x20, RZ ;  /* 0x0000002002027824 */ /* 0x000fc600078e00ff */
[----:B------:R-:W-:-:S07]  /*3d00*/  LOP3.LUT R0, R0, 0x800, RZ, 0xc0, !PT ;  /* 0x0000080000007812 */ /* 0x000fce00078ec0ff */
.L_x_94:
[----:B------:R-:W0:Y:S01]  /*3d10*/  S2R R5, SR_CgaCtaId ;  /* 0x0000000000057919 */ /* 0x000e220000008800 */
[----:B------:R-:W-:-:S04]  /*3d20*/  MOV R4, 0x400 ;  /* 0x0000040000047802 */ /* 0x000fc80000000f00 */
[----:B0-----:R-:W-:Y:S02]  /*3d30*/  LEA R17, R5, R4, 0x18 ;  /* 0x0000000405117211 */ /* 0x001fe400078ec0ff */
[----:B------:R-:W-:-:S03]  /*3d40*/  SHF.L.U32 R4, R10, 0x1f, RZ ;  /* 0x0000001f0a047819 */ /* 0x000fc600000006ff */
[----:B------:R-:W-:-:S07]  /*3d50*/  IMAD R9, R11, 0x8, R17 ;  /* 0x000000080b097824 */ /* 0x000fce00078e0211 */
.L_x_91:
[----:B0-----:R0:W1:Y:S02]  /*3d60*/  SYNCS.PHASECHK.TRANS64.TRYWAIT P2, [R9+URZ+0x38070], R4 ;  /* 0x03807004090075a7 */ /* 0x001064000804017f */
[----:B-1----:R-:W-:Y:S05]  /*3d70*/  @!P2 NANOSLEEP.SYNCS 0x989680 ;  /* 0x009896800000a95d */ /* 0x002fea0003900000 */
[----:B------:R-:W1:Y:S02]  /*3d80*/  @!P2 SYNCS.PHASECHK.TRANS64 P2, [R9+URZ+0x38070], R4 ;  /* 0x038070040900a5a7 */ /* 0x000e64000804007f */
[----:B-1----:R-:W-:Y:S05]  /*3d90*/  @!P2 BRA `(.L_x_91) ;  /* 0xfffffffc00f0a947 */ /* 0x002fea000383ffff */
[----:B0-----:R-:W0:Y:S02]  /*3da0*/  @!P1 LDC R4, c[0x0][0x580] ;  /* 0x00016000ff049b82 */ /* 0x001e240000000800 */
[----:B0-----:R0:W-:Y:S02]  /*3db0*/  @!P1 SYNCS.ARRIVE.TRANS64 RZ, [R9+URZ+0x38000], R4 ;  /* 0x0380000409ff99a7 */ /* 0x0011e4000800003f */
[----:B0-----:R-:W-:-:S04]  /*3dc0*/  PRMT R4, R23, 0x9910, RZ ;  /* 0x0000991017047816 */ /* 0x001fc800000000ff */
[----:B------:R-:W-:-:S13]  /*3dd0*/  ISETP.NE.AND P2, PT, R4, 0x2, PT ;  /* 0x000000020400780c */ /* 0x000fda0003f45270 */
[----:B------:R-:W-:Y:S05]  /*3de0*/  @P2 BRA `(.L_x_92) ;  /* 0x0000000000042947 */ /* 0x000fea0003800000 */
[----:B------:R-:W-:Y:S01]  /*3df0*/  BPT.TRAP 0x1 ;  /* 0x000000040000795c */ /* 0x000fe20000300000 */
.L_x_92:
[----:B------:R-:W-:Y:S05]  /*3e00*/  @P0 BRA `(.L_x_93) ;  /* 0x0000000000040947 */ /* 0x000fea0003800000 */
[----:B------:R-:W-:Y:S01]  /*3e10*/  BPT.TRAP 0x1 ;  /* 0x000000040000795c */ /* 0x000fe20000300000 */
.L_x_93:
[----:B------:R-:W0:Y:S01]  /*3e20*/  LDC R16, c[0x0][0x380] ;  /* 0x0000e000ff107b82 */ /* 0x000e220000000800 */
[----:B------:R-:W-:Y:S01]  /*3e30*/  R2UR UR4, R7 ;  /* 0x00000000070472ca */ /* 0x000fe200000e0000 */
[----:B------:R-:W-:Y:S01]  /*3e40*/  ULDC UR24, c[0x0][0x38c] ;  /* 0x0000e30000187ab9 */ /* 0x000fe20000000800 */
[----:B------:R-:W-:Y:S01]  /*3e50*/  R2UR UR13, R21 ;  /* 0x00000000150d72ca */ /* 0x000fe200000e0000 */
[----:B------:R-:W-:Y:S01]  /*3e60*/  UISETP.NE.AND UP0, UPT, UR24, 0x1, UPT ;  /* 0x000000011800788c */ /* 0x000fe2000bf05270 */
[----:B------:R-:W-:Y:S01]  /*3e70*/  R2UR UR17, R9 ;  /* 0x00000000091172ca */ /* 0x000fe200000e0000 */
[----:B------:R-:W-:Y:S01]  /*3e80*/  ULDC UR12, c[0x0][0x3ec] ;  /* 0x0000fb00000c7ab9 */ /* 0x000fe20000000800 */
[C---:B------:R-:W-:Y:S01]  /*3e90*/  R2UR UR18, R14.reuse ;  /* 0x000000000e1272ca */ /* 0x040fe200000e0000 */
[----:B------:R-:W1:Y:S01]  /*3ea0*/  LDC.64 R18, c[0x0][0x3f8] ;  /* 0x0000fe00ff127b82 */ /* 0x000e620000000a00 */
[----:B------:R-:W-:Y:S01]  /*3eb0*/  VIADD R14, R14, 0x1 ;  /* 0x000000010e0e7836 */ /* 0x000fe20000000000 */
[----:B------:R-:W-:Y:S01]  /*3ec0*/  R2UR UR10, R17 ;  /* 0x00000000110a72ca */ /* 0x000fe200000e0000 */
[----:B------:R-:W-:Y:S01]  /*3ed0*/  VIADD R24, R24, 0xffffffff ;  /* 0xffffffff18187836 */ /* 0x000fe20000000000 */
[----:B------:R-:W-:Y:S01]  /*3ee0*/  R2UR UR16, R11 ;  /* 0x000000000b1072ca */ /* 0x000fe200000e0000 */
[----:B------:R-:W-:Y:S01]  /*3ef0*/  ULDC.64 UR28, c[0x0][0x198] ;  /* 0x00006600001c7ab9 */ /* 0x000fe20000000a00 */
[----:B------:R-:W-:Y:S01]  /*3f00*/  R2UR UR31, R2 ;  /* 0x00000000021f72ca */ /* 0x000fe200000e0000 */
[----:B------:R-:W-:Y:S01]  /*3f10*/  @UP0 ULDC.64 UR8, c[0x0][0x390] ;  /* 0x0000e40000080ab9 */ /* 0x000fe20000000a00 */
[----:B------:R-:W1:Y:S01]  /*3f20*/  LDC.64 R4, c[0x0][0x3d0] ;  /* 0x0000f400ff047b82 */ /* 0x000e620000000a00 */
[----:B------:R-:W-:Y:S01]  /*3f30*/  ULDC.64 UR20, c[0x0][0x3f0] ;  /* 0x0000fc0000147ab9 */ /* 0x000fe20000000a00 */
[----:B------:R-:W-:Y:S01]  /*3f40*/  ISETP.GT.AND P6, PT, R24, 0x1, PT ;  /* 0x000000011800780c */ /* 0x000fe20003fc4270 */
[----:B------:R-:W-:-:S02]  /*3f50*/  UIADD3 UR17, UR17, 0x38000, URZ ;  /* 0x0003800011117890 */ /* 0x000fc4000fffe03f */
[----:B------:R-:W-:Y:S01]  /*3f60*/  USHF.L.U32 UR18, UR18, 0x6, URZ ;  /* 0x0000000612127899 */ /* 0x000fe2000800063f */
[----:B------:R-:W-:Y:S01]  /*3f70*/  UMOV UR33, 0x30000 ;  /* 0x0003000000217882 */ /* 0x000fe20000000000 */
[----:B0-----:R-:W-:Y:S01]  /*3f80*/  ISETP.NE.AND P2, PT, R16, 0x1, PT ;  /* 0x000000011000780c */ /* 0x001fe20003f45270 */
[----:B------:R-:W0:Y:S01]  /*3f90*/  LDC R20, c[0x0][0x400] ;  /* 0x00010000ff147b82 */ /* 0x000e220000000800 */
[----:B------:R-:W-:Y:S01]  /*3fa0*/  ULEA UR16, UR16, UR10, 0xd ;  /* 0x0000000a10107291 */ /* 0x000fe2000f8e683f */
[----:B------:R-:W-:Y:S01]  /*3fb0*/  UMOV UR26, 0x0 ;  /* 0x00000000001a7882 */ /* 0x000fe20000000000 */
[----:B------:R-:W-:-:S09]  /*3fc0*/  UMOV UR27, 0x10000000 ;  /* 0x10000000001b7882 */ /* 0x000fd20000000000 */
[----:B------:R-:W-:Y:S01]  /*3fd0*/  @P2 IMAD.U32 R8, RZ, RZ, UR4 ;  /* 0x00000004ff082e24 */ /* 0x000fe2000f8e00ff */
[----:B------:R-:W-:-:S04]  /*3fe0*/  ULDC.64 UR4, c[0x0][0x3c8] ;  /* 0x0000f20000047ab9 */ /* 0x000fc80000000a00 */
[----:B------:R-:W-:Y:S01]  /*3ff0*/  @P2 R2UR UR13, R8 ;  /* 0x00000000080d22ca */ /* 0x000fe200000e0000 */
[C---:B------:R-:W-:Y:S01]  /*4000*/  IMAD R8, R11.reuse, 0x1000, R0 ;  /* 0x000010000b087824 */ /* 0x040fe200078e0200 */
[----:B------:R-:W-:Y:S01]  /*4010*/  ISETP.NE.AND P2, PT, R14, UR15, PT ;  /* 0x0000000f0e007c0c */ /* 0x000fe2000bf45270 */
[----:B------:R-:W-:Y:S02]  /*4020*/  VIADD R11, R11, 0x1 ;  /* 0x000000010b0b7836 */ /* 0x000fe40000000000 */
[----:B------:R-:W-:Y:S01]  /*4030*/  IMAD R8, R8, 0x2, R17 ;  /* 0x0000000208087824 */ /* 0x000fe200078e0211 */
[----:B------:R-:W-:Y:S01]  /*4040*/  SEL R14, R14, RZ, P2 ;  /* 0x000000ff0e0e7207 */ /* 0x000fe20001000000 */
[----:B-1----:R-:W-:Y:S01]  /*4050*/  IMAD R17, R13, R4, R19 ;  /* 0x000000040d117224 */ /* 0x002fe200078e0213 */
[----:B------:R-:W-:Y:S01]  /*4060*/  ISETP.NE.AND P5, PT, R11, 0xe, PT ;  /* 0x0000000e0b00780c */ /* 0x000fe20003fa5270 */
[----:B------:R-:W-:Y:S01]  /*4070*/  IMAD R4, R15, UR5, R18 ;  /* 0x000000050f047c24 */ /* 0x000fe2000f8e0212 */
[----:B------:R-:W-:Y:S01]  /*4080*/  R2UR UR23, R8 ;  /* 0x00000000081772ca */ /* 0x000fe200000e0000 */
[----:B------:R-:W-:Y:S01]  /*4090*/  ULDC UR5, c[0x0][0x398] ;  /* 0x0000e60000057ab9 */ /* 0x000fe20000000800 */
[----:B------:R-:W1:Y:S01]  /*40a0*/  LDC.64 R8, c[0x0][0x3e0] ;  /* 0x0000f800ff087b82 */ /* 0x000e620000000a00 */
[----:B------:R-:W-:Y:S01]  /*40b0*/  UIMAD.WIDE.U32 UR6, UR13, UR8, URZ ;  /* 0x000000080d0672a5 */ /* 0x000fe2000f8e003f */
[----:B------:R-:W-:Y:S01]  /*40c0*/  IMAD.U32 R4, R17, 0x20, R4 ;  /* 0x0000002011047824 */ /* 0x000fe200078e0004 */
[----:B------:R-:W-:Y:S01]  /*40d0*/  UMOV UR14, UR13 ;  /* 0x0000000d000e7c82 */ /* 0x000fe20008000000 */
[----:B------:R-:W-:Y:S01]  /*40e0*/  UIADD3 UR6, -UR13, URZ, URZ ;  /* 0x0000003f0d067290 */ /* 0x000fe2000fffe13f */
[----:B------:R-:W-:Y:S01]  /*40f0*/  VIADD R17, R15, 0x1 ;  /* 0x000000010f117836 */ /* 0x000fe20000000000 */
[----:B------:R-:W-:Y:S01]  /*4100*/  @UP0 USHF.R.U32.HI UR14, URZ, UR9, UR7 ;  /* 0x000000093f0e0299 */ /* 0x000fe20008011607 */
[----:B------:R-:W-:Y:S01]  /*4110*/  @P2 IMAD.MOV R17, RZ, RZ, R15 ;  /* 0x000000ffff112224 */ /* 0x000fe200078e020f */
[----:B------:R-:W-:Y:S01]  /*4120*/  UISETP.NE.AND UP0, UPT, UR5, 0x1, UPT ;  /* 0x000000010500788c */ /* 0x000fe2000bf05270 */
[----:B0-----:R-:W-:Y:S01]  /*4130*/  IMAD R5, R12, R5, R20 ;  /* 0x000000050c057224 */ /* 0x001fe200078e0214 */
[----:B------:R-:W-:Y:S01]  /*4140*/  UIADD3 UR25, -UR14, URZ, URZ ;  /* 0x0000003f0e197290 */ /* 0x000fe2000fffe13f */
[----:B------:R-:W-:Y:S01]  /*4150*/  IMAD R16, R16, UR6, R21 ;  /* 0x0000000610107c24 */ /* 0x000fe2000f8e0215 */
[----:B------:R-:W-:Y:S01]  /*4160*/  ULDC.64 UR8, c[0x0][0x3c0] ;  /* 0x0000f00000087ab9 */ /* 0x000fe20000000a00 */
[----:B------:R-:W-:Y:S01]  /*4170*/  IMAD.U32 R4, R5, 0x400, R4 ;  /* 0x0000040005047824 */ /* 0x000fe200078e0004 */
[----:B------:R-:W-:Y:S01]  /*4180*/  UMOV UR22, UR14 ;  /* 0x0000000e00167c82 */ /* 0x000fe20008000000 */
[----:B------:R-:W-:Y:S01]  /*4190*/  UIADD3 UR6, UP1, UR28, 0xf0, URZ ;  /* 0x000000f01c067890 */ /* 0x000fe2000ff3e03f */
[----:B------:R-:W-:Y:S01]  /*41a0*/  R2UR UR19, R16 ;  /* 0x00000000101372ca */ /* 0x000fe200000e0000 */
[----:B------:R-:W-:Y:S01]  /*41b0*/  UIADD3 UR28, UP2, UR28, 0x270, URZ ;  /* 0x000002701c1c7890 */ /* 0x000fe2000ff5e03f */
[----:B------:R-:W-:Y:S01]  /*41c0*/  R2UR UR30, R4 ;  /* 0x00000000041e72ca */ /* 0x000fe200000e0000 */
[----:B------:R-:W-:Y:S01]  /*41d0*/  @UP0 ULDC UR10, c[0x0][0x39c] ;  /* 0x0000e700000a0ab9 */ /* 0x000fe20000000800 */
[----:B------:R-:W-:Y:S01]  /*41e0*/  @UP0 ULDC UR32, c[0x0][0x3a0] ;  /* 0x0000e80000200ab9 */ /* 0x000fe20000000800 */
[----:B------:R-:W-:Y:S01]  /*41f0*/  UIMAD.WIDE.U32 UR10, UR14, UR10, URZ ;  /* 0x0000000a0e0a72a5 */ /* 0x000fe2000f8e003f */
[----:B------:R-:W-:Y:S01]  /*4200*/  VIADD R4, R13, 0x1 ;  /* 0x000000010d047836 */ /* 0x000fe20000000000 */
[----:B------:R-:W-:Y:S01]  /*4210*/  UIADD3.X UR7, URZ, UR29, URZ, UP1, !UPT ;  /* 0x0000001d3f077290 */ /* 0x000fe20008ffe43f */
[----:B-1----:R-:W-:Y:S01]  /*4220*/  ISETP.NE.AND P3, PT, R17, R8, PT ;  /* 0x000000081100720c */ /* 0x002fe20003f65270 */
[----:B------:R-:W-:Y:S01]  /*4230*/  @UP0 USHF.R.U32.HI UR22, URZ, UR32, UR11 ;  /* 0x000000203f160299 */ /* 0x000fe2000801160b */
[----:B------:R-:W-:Y:S01]  /*4240*/  VIADD R5, R12, 0x1 ;  /* 0x000000010c057836 */ /* 0x000fe20000000000 */
[----:B------:R-:W-:Y:S01]  /*4250*/  ULOP3.LUT UR11, UR18, 0x20, UR31, 0xf8, !UPT ;  /* 0x00000020120b7892 */ /* 0x000fe2000f8ef81f */
[----:B------:R-:W-:Y:S01]  /*4260*/  SEL R11, R11, RZ, P5 ;  /* 0x000000ff0b0b7207 */ /* 0x000fe20002800000 */
[----:B------:R-:W-:-:S02]  /*4270*/  UIADD3 UR10, -UR22, URZ, URZ ;  /* 0x0000003f160a7290 */ /* 0x000fc4000fffe13f */
[----:B------:R-:W-:Y:S01]  /*4280*/  UIMAD UR19, UR19, UR8, UR12 ;  /* 0x00000008131372a4 */ /* 0x000fe2000f8e020c */
[----:B------:R-:W-:Y:S01]  /*4290*/  R2UR UR12, R15 ;  /* 0x000000000f0c72ca */ /* 0x000fe200000e0000 */
[----:B------:R-:W-:Y:S01]  /*42a0*/  UIMAD UR5, UR5, UR10, UR14 ;  /* 0x0000000a050572a4 */ /* 0x000fe2000f8e020e */
[----:B------:R-:W-:Y:S01]  /*42b0*/  R2UR UR14, R12 ;  /* 0x000000000c0e72ca */ /* 0x000fe200000e0000 */
[----:B------:R-:W-:Y:S01]  /*42c0*/  UIMAD UR8, UR24, UR25, UR13 ;  /* 0x00000019180872a4 */ /* 0x000fe2000f8e020d */
[----:B------:R-:W-:Y:S01]  /*42d0*/  R2UR UR13, R13 ;  /* 0x000000000d0d72ca */ /* 0x000fe200000e0000 */
[----:B------:R-:W-:Y:S01]  /*42e0*/  @P3 IMAD.MOV R4, RZ, RZ, R13 ;  /* 0x000000ffff043224 */ /* 0x000fe200078e020d */
[----:B------:R-:W-:Y:S01]  /*42f0*/  R2UR UR10, R22 ;  /* 0x00000000160a72ca */ /* 0x000fe200000e0000 */
[----:B------:R-:W-:Y:S01]  /*4300*/  UIMAD UR21, UR5, UR4, UR21 ;  /* 0x00000004051572a4 */ /* 0x000fe2000f8e0215 */
[----:B------:R-:W-:Y:S01]  /*4310*/  SEL R15, R17, RZ, P3 ;  /* 0x000000ff110f7207 */ /* 0x000fe20001800000 */
[----:B------:R-:W-:Y:S01]  /*4320*/  UIMAD UR20, UR8, UR9, UR20 ;  /* 0x00000009081472a4 */ /* 0x000fe2000f8e0214 */
[C---:B------:R-:W-:Y:S01]  /*4330*/  ISETP.NE.AND P4, PT, R4.reuse, R9, PT ;  /* 0x000000090400720c */ /* 0x040fe20003f85270 */
[----:B------:R-:W-:Y:S01]  /*4340*/  UPRMT UR4, UR30, 0x5410, URZ ;  /* 0x000054101e047896 */ /* 0x000fe2000800003f */
[----:B------:R-:W-:Y:S01]  /*4350*/  SEL R9, RZ, 0x1, P5 ;  /* 0x00000001ff097807 */ /* 0x000fe20002800000 */
[----:B------:R-:W-:Y:S01]  /*4360*/  UIADD3 UR8, UR23, 0x1c000, URZ ;  /* 0x0001c00017087890 */ /* 0x000fe2000fffe03f */
[----:B------:R-:W-:Y:S01]  /*4370*/  SEL R13, R4, RZ, P4 ;  /* 0x000000ff040d7207 */ /* 0x000fe20002000000 */
[----:B------:R-:W-:Y:S01]  /*4380*/  UIADD3.X UR29, URZ, UR29, URZ, UP2, !UPT ;  /* 0x0000001d3f1d7290 */ /* 0x000fe200097fe43f */
[----:B------:R-:W-:Y:S01]  /*4390*/  LOP3.LUT R10, R10, R9, RZ, 0x3c, !PT ;  /* 0x000000090a0a7212 */ /* 0x000fe200078e3cff */
[----:B------:R-:W-:-:S03]  /*43a0*/  UMOV UR9, UR17 ;  /* 0x0000001100097c82 */ /* 0x000fc60008000000 */
[----:B------:R4:W-:Y:S03]  /*43b0*/  UTMALDG.5D.IM2COL [UR16], [UR6], UR4 ;  /* 0x00000010060073b4 */ /* 0x0009e60008060004 */
[----:B------:R-:W-:-:S04]  /*43c0*/  @P4 IMAD.MOV R5, RZ, RZ, R12 ;  /* 0x000000ffff054224 */ /* 0x000fc800078e020c */
[----:B------:R-:W-:Y:S01]  /*43d0*/  IMAD.MOV.U32 R12, RZ, RZ, R5 ;  /* 0x000000ffff0c7224 */ /* 0x000fe200078e0005 */
[----:B------:R4:W-:Y:S02]  /*43e0*/  UTMALDG.5D.MULTICAST [UR8], [UR28], UR33, desc[UR26] ;  /* 0x00001a081c0073b4 */ /* 0x0009e40008021821 */
[----:B----4-:R-:W-:Y:S05]  /*43f0*/  @P6 BRA `(.L_x_94) ;  /* 0xfffffff800446947 */ /* 0x010fea000383ffff */
.L_x_90:
[----:B------:R-:W-:Y:S05]  /*4400*/  BSYNC B0 ;  /* 0x0000000000007941 */ /* 0x000fea0003800000 */
.L_x_89:
[----:B------:R-:W-:Y:S01]  /*4410*/  ISETP.GE.U32.AND P0, PT, R6, 0xe, PT ;  /* 0x0000000e0600780c */ /* 0x000fe20003f06070 */
[----:B------:R-:W-:-:S12]  /*4420*/  IMAD.MOV.U32 R4, RZ, RZ, 0x1 ;  /* 0x00000001ff047424 */ /* 0x000fd800078e00ff */
[----:B------:R-:W-:Y:S05]  /*4430*/  @!P0 BRA `(.L_x_95) ;  /* 0x00000000001c8947 */ /* 0x000fea0003800000 */
[----:B------:R-:W-:-:S05]  /*4440*/  SHF.R.U32.HI R4, RZ, 0x1, R6 ;  /* 0x00000001ff047819 */ /* 0x000fca0000011606 */
[----:B------:R-:W-:-:S05]  /*4450*/  IMAD.WIDE.U32 R4, R4, -0x6db6db6d, RZ ;  /* 0x9249249304047825 */ /* 0x000fca00078e00ff */
[----:B--2--5:R-:W-:-:S04]  /*4460*/  SHF.R.U32.HI R0, RZ, 0x2, R5 ;  /* 0x00000002ff007819 */ /* 0x024fc80000011605 */
[----:B------:R-:W-:-:S04]  /*4470*/  LOP3.LUT R0, R0, 0x1, RZ, 0xc0, !PT ;  /* 0x0000000100007812 */ /* 0x000fc800078ec0ff */
[----:B------:R-:W-:-:S04]  /*4480*/  ISETP.NE.U32.AND P0, PT, R0, 0x1, PT ;  /* 0x000000010000780c */ /* 0x000fc80003f05070 */
[----:B------:R-:W-:-:S04]  /*4490*/  ISETP.NE.U32.AND.EX P0, PT, RZ, RZ, PT, P0 ;  /* 0x000000ffff00720c */ /* 0x000fc80003f05100 */
[----:B------:R-:W-:-:S09]  /*44a0*/  SEL R4, RZ, 0x1, !P0 ;  /* 0x00000001ff047807 */ /* 0x000fd20004000000 */
.L_x_95:
[----:B------:R-:W-:Y:S05]  /*44b0*/  WARPSYNC.ALL ;  /* 0x0000000000007948 */ /* 0x000fea0003800000 */
[----:B------:R-:W-:-:S13]  /*44c0*/  ELECT P0, URZ, PT ;  /* 0x00000000003f782f */ /* 0x000fda0003800000 */
[----:B------:R-:W-:Y:S05]  /*44d0*/  @!P0 EXIT ;  /* 0x000000000000894d */ /* 0x000fea0003800000 */
[----:B------:R-:W-:-:S04]  /*44e0*/  LOP3.LUT R3, R3, 0x2, RZ, 0xfc, !PT ;  /* 0x0000000203037812 */ /* 0x000fc800078efcff */
[----:B------:R-:W-:-:S13]  /*44f0*/  ISETP.NE.AND P0, PT, R3, 0x3, PT ;  /* 0x000000030300780c */ /* 0x000fda0003f05270 */
[----:B------:R-:W-:Y:S05]  /*4500*/  @!P0 BRA `(.L_x_96) ;  /* 0x0000000000048947 */ /* 0x000fea0003800000 */
[----:B------:R-:W-:Y:S01]  /*4510*/  BPT.TRAP 0x1 ;  /* 0x000000040000795c */ /* 0x000fe20000300000 */
.L_x_96:
[----:B------:R-:W4:Y:S01]  /*4520*/  S2R R5, SR_CgaCtaId ;  /* 0x0000000000057919 */ /* 0x000f220000008800 */
[----:B---3-5:R-:W-:Y:S02]  /*4530*/  SHF.R.U32.HI R2, RZ, 0x1, R6 ;  /* 0x00000001ff027819 */ /* 0x028fe40000011606 */
[----:B--2---:R-:W-:-:S03]  /*4540*/  MOV R0, 0x400 ;  /* 0x0000040000007802 */ /* 0x004fc60000000f00 */
[----:B------:R-:W-:-:S05]  /*4550*/  IMAD.WIDE.U32 R2, R2, -0x6db6db6d, RZ ;  /* 0x9249249302027825 */ /* 0x000fca00078e00ff */
[----:B------:R-:W-:-:S05]  /*4560*/  SHF.R.U32.HI R3, RZ, 0x2, R3 ;  /* 0x00000002ff037819 */ /* 0x000fca0000011603 */
[----:B------:R-:W-:Y:S01]  /*4570*/  IMAD R3, R3, -0xe, R6 ;  /* 0xfffffff203037824 */ /* 0x000fe200078e0206 */
[----:B----4-:R-:W-:Y:S02]  /*4580*/  LEA R0, R5, R0, 0x18 ;  /* 0x0000000005007211 */ /* 0x010fe400078ec0ff */
[----:B------:R-:W-:-:S03]  /*4590*/  SHF.L.U32 R5, R4, 0x1f, RZ ;  /* 0x0000001f04057819 */ /* 0x000fc600000006ff */
[----:B------:R-:W-:-:S04]  /*45a0*/  VIADD R0, R0, 0x38070 ;  /* 0x0003807000007836 */ /* 0x000fc80000000000 */
[----:B------:R-:W-:-:S07]  /*45b0*/  IMAD R2, R3, 0x8, R0 ;  /* 0x0000000803027824 */ /* 0x000fce00078e0200 */
.L_x_97:
[----:B--2---:R2:W3:Y:S02]  /*45c0*/  SYNCS.PHASECHK.TRANS64.TRYWAIT P0, [R2+URZ], R5 ;  /* 0x00000005020075a7 */ /* 0x0044e4000800017f */
[----:B---3--:R-:W-:Y:S05]  /*45d0*/  @!P0 NANOSLEEP.SYNCS 0x989680 ;  /* 0x009896800000895d */ /* 0x008fea0003900000 */
[----:B------:R-:W3:Y:S02]  /*45e0*/  @!P0 SYNCS.PHASECHK.TRANS64 P0, [R2+URZ], R5 ;  /* 0x00000005020085a7 */ /* 0x000ee4000800007f */
[----:B---3--:R-:W-:Y:S05]  /*45f0*/  @!P0 BRA `(.L_x_97) ;  /* 0xfffffffc00f08947 */ /* 0x008fea000383ffff */
[----:B------:R-:W-:-:S05]  /*4600*/  VIADD R3, R3, 0x1 ;  /* 0x0000000103037836 */ /* 0x000fca0000000000 */
[----:B------:R-:W-:-:S04]  /*4610*/  ISETP.NE.AND P0, PT, R3, 0xe, PT ;  /* 0x0000000e0300780c */ /* 0x000fc80003f05270 */
[----:B--2---:R-:W-:Y:S02]  /*4620*/  SEL R5, RZ, 0x1, P0 ;  /* 0x00000001ff057807 */ /* 0x004fe40000000000 */
[----:B------:R-:W-:Y:S02]  /*4630*/  SEL R3, R3, RZ, P0 ;  /* 0x000000ff03037207 */ /* 0x000fe40000000000 */
[----:B------:R-:W-:-:S03]  /*4640*/  LOP3.LUT R7, R4, R5, RZ, 0x3c, !PT ;  /* 0x0000000504077212 */ /* 0x000fc600078e3cff */
[----:B------:R-:W-:Y:S01]  /*4650*/  IMAD R2, R3, 0x8, R0 ;  /* 0x0000000803027824 */ /* 0x000fe200078e0200 */
[----:B------:R-:W-:-:S07]  /*4660*/  SHF.L.U32 R5, R7, 0x1f, RZ ;  /* 0x0000001f07057819 */ /* 0x000fce00000006ff */
.L_x_98:
        /* <DEDUP_REMOVED lines=11> */
.L_x_99:
        /* <DEDUP_REMOVED lines=11> */
.L_x_100:
        /* <DEDUP_REMOVED lines=11> */
.L_x_101:
        /* <DEDUP_REMOVED lines=11> */
.L_x_102:
        /* <DEDUP_REMOVED lines=11> */
.L_x_103:
        /* <DEDUP_REMOVED lines=11> */
.L_x_104:
        /* <DEDUP_REMOVED lines=11> */
.L_x_105:
        /* <DEDUP_REMOVED lines=11> */
.L_x_106:
        /* <DEDUP_REMOVED lines=11> */
.L_x_107:
        /* <DEDUP_REMOVED lines=11> */
.L_x_108:
        /* <DEDUP_REMOVED lines=11> */
.L_x_109:
        /* <DEDUP_REMOVED lines=11> */
.L_x_110:
[----:B--2---:R2:W3:Y:S02]  /*4eb0*/  SYNCS.PHASECHK.TRANS64.TRYWAIT P0, [R3+URZ], R0 ;  /* 0x00000000030075a7 */ /* 0x0044e4000800017f */
[----:B---3--:R-:W-:Y:S05]  /*4ec0*/  @!P0 NANOSLEEP.SYNCS 0x989680 ;  /* 0x009896800000895d */ /* 0x008fea0003900000 */
[----:B------:R-:W3:Y:S02]  /*4ed0*/  @!P0 SYNCS.PHASECHK.TRANS64 P0, [R3+URZ], R0 ;  /* 0x00000000030085a7 */ /* 0x000ee4000800007f */
[----:B---3--:R-:W-:Y:S05]  /*4ee0*/  @P0 EXIT ;  /* 0x000000000000094d */ /* 0x008fea0003800000 */
[----:B------:R-:W-:Y:S05]  /*4ef0*/  BRA `(.L_x_110) ;  /* 0xfffffffc00ec7947 */ /* 0x000fea000383ffff */
.L_x_111:
[----:B------:R-:W-:-:S00]  /*4f00*/  BRA `(.L_x_111) ;  /* 0xfffffffc00fc7947 */ /* 0x000fc0000383ffff */
[----:B------:R-:W-:-:S00]  /*4f10*/  NOP ;  /* 0x0000000000007918 */ /* 0x000fc00000000000 */
        /* <DEDUP_REMOVED lines=14> */
.L_x_112:


//--------------------- .nv.shared._ZN7cutlass13device_kernelINS_4conv6kernel13ConvUniversalINS1_16ConvProblemShapeILNS1_8OperatorE1ELi3EEENS1_10collective14CollectiveConvINS1_46MainloopSm90TmaGmmaWarpSpecializedImplicitGemmILS5_1ELi14ELi3EN4cute5tupleIJNSA_1CILi2EEENSC_ILi1EEESE_EEENS1_36KernelImplicitTmaWarpSpecializedSm90ELi1EEENSB_IJNSC_ILi64EEESI_NSB_IJSI_EEEEEENS_6half_tESL_NSA_8TiledMMAINSA_8MMA_AtomIJNSA_4SM904GMMA25MMA_64x64x16_F32F16F16_SSILNSP_5MajorE0ELSR_1ELNSP_7ScaleInE1ELSS_1EEEEEENSA_6LayoutINSB_IJSE_SE_SE_EEENSB_IJNSC_ILi0EEESX_SX_EEEEENSB_IJNSA_10UnderscoreES10_S10_EEEEENS7_6detail26Sm90ImplicitGemmTileTraitsINSA_20SM90_TMA_LOAD_IM2COLENSA_14ComposedLayoutINSA_7SwizzleILi3ELi4ELi3EEENSA_18smem_ptr_flag_bitsILi16EEENSV_INSB_IJNSB_IJNSC_ILi8EEES1B_EEENSB_IJSI_SE_EEENSB_IJSE_NSC_ILi14EEEEEEEEENSB_IJNSB_IJSI_NSC_ILi512EEEEEENSB_IJSE_SX_EEENSB_IJSX_NSC_ILi4096EEEEEEEEEEEEEvEENS14_INSA_23SM90_TMA_LOAD_MULTICASTENS16_IS18_S1A_NSV_INSB_IJS1D_S1C_S1F_EEENSB_IJS1J_S1I_S1L_EEEEEEEvEEEENS_8epilogue10collective6detail29Sm90TmaWarpSpecializedAdapterINS1Y_15DefaultEpilogueISL_NSB_IJNSB_IJllllEEESE_SX_EEES23_NS1X_6thread17LinearCombinationISL_Li1EffLNS24_9ScaleType4KindE0ELNS_15FloatRoundStyleE2ESL_EENS_4gemm15EpilogueDefaultEEEEEvvEEEEvNT_6ParamsE --------------------------
	.section	.nv.shared._ZN7cutlass13device_kernelINS_4conv6kernel13ConvUniversalINS1_16ConvProblemShapeILNS1_8OperatorE1ELi3EEENS1_10collective14CollectiveConvINS1_46MainloopSm90TmaGmmaWarpSpecializedImplicitGemmILS5_1ELi14ELi3EN4cute5tupleIJNSA_1CILi2EEENSC_ILi1EEESE_EEENS1_36KernelImplicitTmaWarpSpecializedSm90ELi1EEENSB_IJNSC_ILi64EEESI_NSB_IJSI_EEEEEENS_6half_tESL_NSA_8TiledMMAINSA_8MMA_AtomIJNSA_4SM904GMMA25MMA_64x64x16_F32F16F16_SSILNSP_5MajorE0ELSR_1ELNSP_7ScaleInE1ELSS_1EEEEEENSA_6LayoutINSB_IJSE_SE_SE_EEENSB_IJNSC_ILi0EEESX_SX_EEEEENSB_IJNSA_10UnderscoreES10_S10_EEEEENS7_6detail26Sm90ImplicitGemmTileTraitsINSA_20SM90_TMA_LOAD_IM2COLENSA_14ComposedLayoutINSA_7SwizzleILi3ELi4ELi3EEENSA_18smem_ptr_flag_bitsILi16EEENSV_INSB_IJNSB_IJNSC_ILi8EEES1B_EEENSB_IJSI_SE_EEENSB_IJSE_NSC_ILi14EEEEEEEEENSB_IJNSB_IJSI_NSC_ILi512EEEEEENSB_IJSE_SX_EEENSB_IJSX_NSC_ILi4096EEEEEEEEEEEEEvEENS14_INSA_23SM90_TMA_LOAD_MULTICASTENS16_IS18_S1A_NSV_INSB_IJS1D_S1C_S1F_EEENSB_IJS1J_S1I_S1L_EEEEEEEvEEEENS_8epilogue10collective6detail29Sm90TmaWarpSpecializedAdapterINS1Y_15DefaultEpilogueISL_NSB_IJNSB_IJllllEEESE_SX_EEES23_NS1X_6thread17LinearCombinationISL_Li1EffLNS24_9ScaleType4KindE0ELNS_15FloatRoundStyleE2ESL_EENS_4gemm15EpilogueDefaultEEEEEvvEEEEvNT_6ParamsE,"aw",@nobits
	.sectionflags	@""
	.align	16
	.zero		1024


//--------------------- .nv.shared.reserved.0     --------------------------
	.section	.nv.shared.reserved.0,"aw",@nobits
	.weak		__nv_reservedSMEM_offset_0_alias
	.size		__nv_reservedSMEM_offset_0_alias, 0, 0
	.other		__nv_reservedSMEM_offset_0_alias,@"STO_CUDA_RESERVED_SHARED STV_DEFAULT"
__nv_reservedSMEM_offset_0_alias:
	.zero		0


//--------------------- .nv.global                --------------------------
	.section	.nv.global,"aw",@nobits
.nv.global:
	.type		_ZN39_INTERNAL_a9b2c5d8_4_k_cu_18005ec0_29254cute1_E,@object
	.size		_ZN39_INTERNAL_a9b2c5d8_4_k_cu_18005ec0_29254cute1_E,(_ZN39_INTERNAL_a9b2c5d8_4_k_cu_18005ec0_29254cuda3std3__45__cpo6cbeginE - _ZN39_INTERNAL_a9b2c5d8_4_k_cu_18005ec0_29254cute1_E)
_ZN39_INTERNAL_a9b2c5d8_4_k_cu_18005ec0_29254cute1_E:
	.zero		1
	.type		_ZN39_INTERNAL_a9b2c5d8_4_k_cu_18005ec0_29254cuda3std3__45__cpo6cbeginE,@object
	.size		_ZN39_INTERNAL_a9b2c5d8_4_k_cu_18005ec0_29254cuda3std3__45__cpo6cbeginE,(_ZN39_INTERNAL_a9b2c5d8_4_k_cu_18005ec0_29254cuda3std3__48in_placeE - _ZN39_INTERNAL_a9b2c5d8_4_k_cu_18005ec0_29254cuda3std3__45__cpo6cbeginE)
_ZN39_INTERNAL_a9b2c5d8_4_k_cu_18005ec0_29254cuda3std3__45__cpo6cbeginE:
	.zero		1
	.type		_ZN39_INTERNAL_a9b2c5d8_4_k_cu_18005ec0_29254cuda3std3__48in_placeE,@object
	.size		_ZN39_INTERNAL_a9b2c5d8_4_k_cu_18005ec0_29254cuda3std3__48in_placeE,(_ZN39_INTERNAL_a9b2c5d8_4_k_cu_18005ec0_29254cuda3std6ranges3__45__cpo9iter_moveE - _ZN39_INTERNAL_a9b2c5d8_4_k_cu_18005ec0_29254cuda3std3__48in_placeE)
_ZN39_INTERNAL_a9b2c5d8_4_k_cu_18005ec0_29254cuda3std3__48in_placeE:
	.zero		1
	.type		_ZN39_INTERNAL_a9b2c5d8_4_k_cu_18005ec0_29254cuda3std6ranges3__45__cpo9iter_moveE,@object
	.size		_ZN39_INTERNAL_a9b2c5d8_4_k_cu_18005ec0_29254cuda3std6ranges3__45__cpo9iter_moveE,(_ZN39_INTERNAL_a9b2c5d8_4_k_cu_18005ec0_29254cuda3std3__45__cpo5beginE - _ZN39_INTERNAL_a9b2c5d8_4_k_cu_18005ec0_29254cuda3std6ranges3__45__cpo9iter_moveE)
_ZN39_INTERNAL_a9b2c5d8_4_k_cu_18005ec0_29254cuda3std6ranges3__45__cpo9iter_moveE:
	.zero		1
	.type		_ZN39_INTERNAL_a9b2c5d8_4_k_cu_18005ec0_29254cuda3std3__45__cpo5beginE,@object
	.size		_ZN39_INTERNAL_a9b2c5d8_4_k_cu_18005ec0_29254cuda3std3__45__cpo5beginE,(_ZN39_INTERNAL_a9b2c5d8_4_k_cu_18005ec0_29254cuda3std3__441_GLOBAL__N__a9b2c5d8_4_k_cu_18005ec0_29256ignoreE - _ZN39_INTERNAL_a9b2c5d8_4_k_cu_18005ec0_29254cuda3std3__45__cpo5beginE)
_ZN39_INTERNAL_a9b2c5d8_4_k_cu_18005ec0_29254cuda3std3__45__cpo5beginE:
	.zero		1
	.type		_ZN39_INTERNAL_a9b2c5d8_4_k_cu_18005ec0_29254cuda3std3__441_GLOBAL__N__a9b2c5d8_4_k_cu_18005ec0_29256ignoreE,@object
	.size		_ZN39_INTERNAL_a9b2c5d8_4_k_cu_18005ec0_29254cuda3std3__441_GLOBAL__N__a9b2c5d8_4_k_cu_18005ec0_29256ignoreE,(_ZN39_INTERNAL_a9b2c5d8_4_k_cu_18005ec0_29254cute7productE - _ZN39_INTERNAL_a9b2c5d8_4_k_cu_18005ec0_29254cuda3std3__441_GLOBAL__N__a9b2c5d8_4_k_cu_18005ec0_29256ignoreE)
_ZN39_INTERNAL_a9b2c5d8_4_k_cu_18005ec0_29254cuda3std3__441_GLOBAL__N__a9b2c5d8_4_k_cu_18005ec0_29256ignoreE:
	.zero		1
	.type		_ZN39_INTERNAL_a9b2c5d8_4_k_cu_18005ec0_29254cute7productE,@object
	.size		_ZN39_INTERNAL_a9b2c5d8_4_k_cu_18005ec0_29254cute7productE,(_ZN39_INTERNAL_a9b2c5d8_4_k_cu_18005ec0_29254cuda3std3__45__cpo3endE - _ZN39_INTERNAL_a9b2c5d8_4_k_cu_18005ec0_29254cute7productE)
_ZN39_INTERNAL_a9b2c5d8_4_k_cu_18005ec0_29254cute7productE:
	.zero		1
	.type		_ZN39_INTERNAL_a9b2c5d8_4_k_cu_18005ec0_29254cuda3std3__45__cpo3endE,@object
	.size		_ZN39_INTERNAL_a9b2c5d8_4_k_cu_18005ec0_29254cuda3std3__45__cpo3endE,(_ZN39_INTERNAL_a9b2c5d8_4_k_cu_18005ec0_29254cuda3std3__419piecewise_constructE - _ZN39_INTERNAL_a9b2c5d8_4_k_cu_18005ec0_29254cuda3std3__45__cpo3endE)
_ZN39_INTERNAL_a9b2c5d8_4_k_cu_18005ec0_29254cuda3std3__45__cpo3endE:
	.zero		1
	.type		_ZN39_INTERNAL_a9b2c5d8_4_k_cu_18005ec0_29254cuda3std3__419piecewise_constructE,@object
	.size		_ZN39_INTERNAL_a9b2c5d8_4_k_cu_18005ec0_29254cuda3std3__419piecewise_constructE,(_ZN39_INTERNAL_a9b2c5d8_4_k_cu_18005ec0_29254cuda3std3__45__cpo4cendE - _ZN39_INTERNAL_a9b2c5d8_4_k_cu_18005ec0_29254cuda3std3__419piecewise_constructE)
_ZN39_INTERNAL_a9b2c5d8_4_k_cu_18005ec0_29254cuda3std3__419piecewise_constructE:
	.zero		1
	.type		_ZN39_INTERNAL_a9b2c5d8_4_k_cu_18005ec0_29254cuda3std3__45__cpo4cendE,@object
	.size		_ZN39_INTERNAL_a9b2c5d8_4_k_cu_18005ec0_29254cuda3std3__45__cpo4cendE,(_ZN39_INTERNAL_a9b2c5d8_4_k_cu_18005ec0_29254cuda3std6ranges3__45__cpo4swapE - _ZN39_INTERNAL_a9b2c5d8_4_k_cu_18005ec0_29254cuda3std3__45__cpo4cendE)
_ZN39_INTERNAL_a9b2c5d8_4_k_cu_18005ec0_29254cuda3std3__45__cpo4cendE:
	.zero		1
	.type		_ZN39_INTERNAL_a9b2c5d8_4_k_cu_18005ec0_29254cuda3std6ranges3__45__cpo4swapE,@object
	.size		_ZN39_INTERNAL_a9b2c5d8_4_k_cu_18005ec0_29254cuda3std6ranges3__45__cpo4swapE,(.L_7 - _ZN39_INTERNAL_a9b2c5d8_4_k_cu_18005ec0_29254cuda3std6ranges3__45__cpo4swapE)
_ZN39_INTERNAL_a9b2c5d8_4_k_cu_18005ec0_29254cuda3std6ranges3__45__cpo4swapE:
	.zero		1
.L_7:


//--------------------- .nv.constant0._ZN7cutlass13device_kernelINS_4conv6kernel13ConvUniversalINS1_16ConvProblemShapeILNS1_8OperatorE1ELi3EEENS1_10collective14CollectiveConvINS1_46MainloopSm90TmaGmmaWarpSpecializedImplicitGemmILS5_1ELi14ELi3EN4cute5tupleIJNSA_1CILi2EEENSC_ILi1EEESE_EEENS1_36KernelImplicitTmaWarpSpecializedSm90ELi1EEENSB_IJNSC_ILi64EEESI_NSB_IJSI_EEEEEENS_6half_tESL_NSA_8TiledMMAINSA_8MMA_AtomIJNSA_4SM904GMMA25MMA_64x64x16_F32F16F16_SSILNSP_5MajorE0ELSR_1ELNSP_7ScaleInE1ELSS_1EEEEEENSA_6LayoutINSB_IJSE_SE_SE_EEENSB_IJNSC_ILi0EEESX_SX_EEEEENSB_IJNSA_10UnderscoreES10_S10_EEEEENS7_6detail26Sm90ImplicitGemmTileTraitsINSA_20SM90_TMA_LOAD_IM2COLENSA_14ComposedLayoutINSA_7SwizzleILi3ELi4ELi3EEENSA_18smem_ptr_flag_bitsILi16EEENSV_INSB_IJNSB_IJNSC_ILi8EEES1B_EEENSB_IJSI_SE_EEENSB_IJSE_NSC_ILi14EEEEEEEEENSB_IJNSB_IJSI_NSC_ILi512EEEEEENSB_IJSE_SX_EEENSB_IJSX_NSC_ILi4096EEEEEEEEEEEEEvEENS14_INSA_23SM90_TMA_LOAD_MULTICASTENS16_IS18_S1A_NSV_INSB_IJS1D_S1C_S1F_EEENSB_IJS1J_S1I_S1L_EEEEEEEvEEEENS_8epilogue10collective6detail29Sm90TmaWarpSpecializedAdapterINS1Y_15DefaultEpilogueISL_NSB_IJNSB_IJllllEEESE_SX_EEES23_NS1X_6thread17LinearCombinationISL_Li1EffLNS24_9ScaleType4KindE0ELNS_15FloatRoundStyleE2ESL_EENS_4gemm15EpilogueDefaultEEEEEvvEEEEvNT_6ParamsE --------------------------
	.section	.nv.constant0._ZN7cutlass13device_kernelINS_4conv6kernel13ConvUniversalINS1_16ConvProblemShapeILNS1_8OperatorE1ELi3EEENS1_10collective14CollectiveConvINS1_46MainloopSm90TmaGmmaWarpSpecializedImplicitGemmILS5_1ELi14ELi3EN4cute5tupleIJNSA_1CILi2EEENSC_ILi1EEESE_EEENS1_36KernelImplicitTmaWarpSpecializedSm90ELi1EEENSB_IJNSC_ILi64EEESI_NSB_IJSI_EEEEEENS_6half_tESL_NSA_8TiledMMAINSA_8MMA_AtomIJNSA_4SM904GMMA25MMA_64x64x16_F32F16F16_SSILNSP_5MajorE0ELSR_1ELNSP_7ScaleInE1ELSS_1EEEEEENSA_6LayoutINSB_IJSE_SE_SE_EEENSB_IJNSC_ILi0EEESX_SX_EEEEENSB_IJNSA_10UnderscoreES10_S10_EEEEENS7_6detail26Sm90ImplicitGemmTileTraitsINSA_20SM90_TMA_LOAD_IM2COLENSA_14ComposedLayoutINSA_7SwizzleILi3ELi4ELi3EEENSA_18smem_ptr_flag_bitsILi16EEENSV_INSB_IJNSB_IJNSC_ILi8EEES1B_EEENSB_IJSI_SE_EEENSB_IJSE_NSC_ILi14EEEEEEEEENSB_IJNSB_IJSI_NSC_ILi512EEEEEENSB_IJSE_SX_EEENSB_IJSX_NSC_ILi4096EEEEEEEEEEEEEvEENS14_INSA_23SM90_TMA_LOAD_MULTICASTENS16_IS18_S1A_NSV_INSB_IJS1D_S1C_S1F_EEENSB_IJS1J_S1I_S1L_EEEEEEEvEEEENS_8epilogue10collective6detail29Sm90TmaWarpSpecializedAdapterINS1Y_15DefaultEpilogueISL_NSB_IJNSB_IJllllEEESE_SX_EEES23_NS1X_6thread17LinearCombinationISL_Li1EffLNS24_9ScaleType4KindE0ELNS_15FloatRoundStyleE2ESL_EENS_4gemm15EpilogueDefaultEEEEEvvEEEEvNT_6ParamsE,"a",@progbits
	.sectionflags	@""
	.align	4
.nv.constant0._ZN7cutlass13device_kernelINS_4conv6kernel13ConvUniversalINS1_16ConvProblemShapeILNS1_8OperatorE1ELi3EEENS1_10collective14CollectiveConvINS1_46MainloopSm90TmaGmmaWarpSpecializedImplicitGemmILS5_1ELi14ELi3EN4cute5tupleIJNSA_1CILi2EEENSC_ILi1EEESE_EEENS1_36KernelImplicitTmaWarpSpecializedSm90ELi1EEENSB_IJNSC_ILi64EEESI_NSB_IJSI_EEEEEENS_6half_tESL_NSA_8TiledMMAINSA_8MMA_AtomIJNSA_4SM904GMMA25MMA_64x64x16_F32F16F16_SSILNSP_5MajorE0ELSR_1ELNSP_7ScaleInE1ELSS_1EEEEEENSA_6LayoutINSB_IJSE_SE_SE_EEENSB_IJNSC_ILi0EEESX_SX_EEEEENSB_IJNSA_10UnderscoreES10_S10_EEEEENS7_6detail26Sm90ImplicitGemmTileTraitsINSA_20SM90_TMA_LOAD_IM2COLENSA_14ComposedLayoutINSA_7SwizzleILi3ELi4ELi3EEENSA_18smem_ptr_flag_bitsILi16EEENSV_INSB_IJNSB_IJNSC_ILi8EEES1B_EEENSB_IJSI_SE_EEENSB_IJSE_NSC_ILi14EEEEEEEEENSB_IJNSB_IJSI_NSC_ILi512EEEEEENSB_IJSE_SX_EEENSB_IJSX_NSC_ILi4096EEEEEEEEEEEEEvEENS14_INSA_23SM90_TMA_LOAD_MULTICASTENS16_IS18_S1A_NSV_INSB_IJS1D_S1C_S1F_EEENSB_IJS1J_S1I_S1L_EEEEEEEvEEEENS_8epilogue10collective6detail29Sm90TmaWarpSpecializedAdapterINS1Y_15DefaultEpilogueISL_NSB_IJNSB_IJllllEEESE_SX_EEES23_NS1X_6thread17LinearCombinationISL_Li1EffLNS24_9ScaleType4KindE0ELNS_15FloatRoundStyleE2ESL_EENS_4gemm15EpilogueDefaultEEEEEvvEEEEvNT_6ParamsE:
	.zero		1664


//--------------------- SYMBOLS --------------------------

	.type		.nv.reservedSmem.offset0,@object
	.size		.nv.reservedSmem.offset0,0x4
